def matmul_kernel(
    a_ptr,
    b_ptr,
    c_ptr,
    M,
    N,
    K,
    stride_am,
    stride_ak,
    stride_bk,
    stride_bn,
    stride_cm,
    stride_cn,
    BLOCK_M: tl.constexpr,
    BLOCK_N: tl.constexpr,
    BLOCK_K: tl.constexpr,
    GROUP_M: tl.constexpr,
):
    pid = tl.program_id(axis=0)
    num_pid_m = tl.cdiv(M, BLOCK_M)
    num_pid_n = tl.cdiv(N, BLOCK_N)
    num_pid_in_group = GROUP_M * num_pid_n
    group_id = pid // num_pid_in_group
    first_pid_m = group_id * GROUP_M
    group_size_m = min(num_pid_m - first_pid_m, GROUP_M)
    pid_m = first_pid_m + ((pid % num_pid_in_group) % group_size_m)
    pid_n = (pid % num_pid_in_group) // group_size_m

    offs_am = (pid_m * BLOCK_M + tl.arange(0, BLOCK_M)) % M
    offs_bn = (pid_n * BLOCK_N + tl.arange(0, BLOCK_N)) % N
    offs_k = tl.arange(0, BLOCK_K)
    a_ptrs = a_ptr + offs_am[:, None] * stride_am + offs_k[None, :] * stride_ak
    b_ptrs = b_ptr + offs_k[:, None] * stride_bk + offs_bn[None, :] * stride_bn

    acc = tl.zeros((BLOCK_M, BLOCK_N), dtype=tl.float32)
    for kk in range(0, tl.cdiv(K, BLOCK_K)):
        a = tl.load(a_ptrs, mask=offs_k[None, :] < K - kk * BLOCK_K, other=0.0)
        b = tl.load(b_ptrs, mask=offs_k[:, None] < K - kk * BLOCK_K, other=0.0)
        acc = tl.dot(a, b, acc)
        a_ptrs += BLOCK_K * stride_ak
        b_ptrs += BLOCK_K * stride_bk

    c = acc.to(c_ptr.dtype.element_ty)
    offs_cm = pid_m * BLOCK_M + tl.arange(0, BLOCK_M)
    offs_cn = pid_n * BLOCK_N + tl.arange(0, BLOCK_N)
    c_ptrs = c_ptr + offs_cm[:, None] * stride_cm + offs_cn[None, :] * stride_cn
    mask = (offs_cm[:, None] < M) & (offs_cn[None, :] < N)
    tl.store(c_ptrs, c, mask=mask)

# config = {"BLOCK_K": 64, "BLOCK_M": 128, "BLOCK_N": 64, "GROUP_M": 8, "arch": "sm_100", "dtype": "fp8e5m2", "num_ctas": 2, "num_stages": 3, "num_warps": 4}
# arch = sm_100


// ===== COMPILED SASS (sm_100a) =====

	.target	sm_100a

	.elftype	@"ET_EXEC"


//--------------------- .note.nv.tkinfo           --------------------------
	.section	.note.nv.tkinfo,"",@"SHT_NOTE"
	.sectionflags	@"SHF_NOTE_NV_TKINFO"
	.tkinfo
        /*0018*/ 	.word	0x00000081
        /*0030*/ 	.string	""
        /*0030*/ 	.string	"ptxas-blackwell"
        /*0030*/ 	.string	"Cuda compilation tools, release 12.9, V12.9.86"
        /*0030*/ 	.string	"Build cuda_12.9.r12.9/compiler.36037853_0"
        /*0030*/ 	.string	"-v  -suppress-debug-info  -lineinfo  -arch sm_100a "



//--------------------- .note.nv.cuver            --------------------------
	.section	.note.nv.cuver,"",@"SHT_NOTE"
	.sectionflags	@"SHF_NOTE_NV_CUVER"
        /*0018*/ 	.short	0x0001
        /*001a*/ 	.short	0x0064
        /*001c*/ 	.short	0x0001
        /*001e*/ 	.short	0x0000
        /*0020*/ 	.short	0x0001
        /*0022*/ 	.short	0x0000


//--------------------- .nv.info                  --------------------------
	.section	.nv.info,"",@"SHT_CUDA_INFO"
	.align	4


	//----- nvinfo : EIATTR_REGCOUNT
	.align		4
        /*0000*/ 	.byte	0x04, 0x2f
        /*0002*/ 	.short	(.L_6 - .L_5)
	.align		4
.L_5:
        /*0004*/ 	.word	index@(matmul_kernel)
        /*0008*/ 	.word	0x000000a8


	//----- nvinfo : EIATTR_FRAME_SIZE
	.align		4
.L_6:
        /*000c*/ 	.byte	0x04, 0x11
        /*000e*/ 	.short	(.L_8 - .L_7)
	.align		4
.L_7:
        /*0010*/ 	.word	index@($__internal_2_$__cuda_sm10x_tcgen05_guardrail_trap_unallocated_columns_being_dealloced)
        /*0014*/ 	.word	0x00000000


	//----- nvinfo : EIATTR_FRAME_SIZE
	.align		4
.L_8:
        /*0018*/ 	.byte	0x04, 0x11
        /*001a*/ 	.short	(.L_10 - .L_9)
	.align		4
.L_9:
        /*001c*/ 	.word	index@($__internal_1_$__cuda_sm10x_tcgen05_guardrail_trap_phase_invalid_during_alloc)
        /*0020*/ 	.word	0x00000000


	//----- nvinfo : EIATTR_FRAME_SIZE
	.align		4
.L_10:
        /*0024*/ 	.byte	0x04, 0x11
        /*0026*/ 	.short	(.L_12 - .L_11)
	.align		4
.L_11:
        /*0028*/ 	.word	index@($__internal_0_$__cuda_sm10x_tcgen05_guardrail_trap_col_being_dealloced_not_returned_by_alloc)
        /*002c*/ 	.word	0x00000000


	//----- nvinfo : EIATTR_FRAME_SIZE
	.align		4
.L_12:
        /*0030*/ 	.byte	0x04, 0x11
        /*0032*/ 	.short	(.L_14 - .L_13)
	.align		4
.L_13:
        /*0034*/ 	.word	index@(matmul_kernel)
        /*0038*/ 	.word	0x00000000


	//----- nvinfo : EIATTR_MIN_STACK_SIZE
	.align		4
.L_14:
        /*003c*/ 	.byte	0x04, 0x12
        /*003e*/ 	.short	(.L_16 - .L_15)
	.align		4
.L_15:
        /*0040*/ 	.word	index@(matmul_kernel)
        /*0044*/ 	.word	0x00000000
.L_16:


//--------------------- .nv.info.matmul_kernel    --------------------------
	.section	.nv.info.matmul_kernel,"",@"SHT_CUDA_INFO"
	.sectionflags	@""
	.align	4


	//----- nvinfo : EIATTR_CUDA_API_VERSION
	.align		4
        /*0000*/ 	.byte	0x04, 0x37
        /*0002*/ 	.short	(.L_18 - .L_17)
.L_17:
        /*0004*/ 	.word	0x00000081


	//----- nvinfo : EIATTR_KPARAM_INFO
	.align		4
.L_18:
        /*0008*/ 	.byte	0x04, 0x17
        /*000a*/ 	.short	(.L_20 - .L_19)
.L_19:
        /*000c*/ 	.word	0x00000000
        /*0010*/ 	.short	0x000d
        /*0012*/ 	.short	0x0048
        /*0014*/ 	.byte	0x00, 0xf4, 0x21, 0x00


	//----- nvinfo : EIATTR_KPARAM_INFO
	.align		4
.L_20:
        /*0018*/ 	.byte	0x04, 0x17
        /*001a*/ 	.short	(.L_22 - .L_21)
.L_21:
        /*001c*/ 	.word	0x00000000
        /*0020*/ 	.short	0x000c
        /*0022*/ 	.short	0x0040
        /*0024*/ 	.byte	0x00, 0xf4, 0x21, 0x00


	//----- nvinfo : EIATTR_KPARAM_INFO
	.align		4
.L_22:
        /*0028*/ 	.byte	0x04, 0x17
        /*002a*/ 	.short	(.L_24 - .L_23)
.L_23:
        /*002c*/ 	.word	0x00000000
        /*0030*/ 	.short	0x000b
        /*0032*/ 	.short	0x0038
        /*0034*/ 	.byte	0x00, 0xf0, 0x11, 0x00


	//----- nvinfo : EIATTR_KPARAM_INFO
	.align		4
.L_24:
        /*0038*/ 	.byte	0x04, 0x17
        /*003a*/ 	.short	(.L_26 - .L_25)
.L_25:
        /*003c*/ 	.word	0x00000000
        /*0040*/ 	.short	0x000a
        /*0042*/ 	.short	0x0034
        /*0044*/ 	.byte	0x00, 0xf0, 0x11, 0x00


	//----- nvinfo : EIATTR_KPARAM_INFO
	.align		4
.L_26:
        /*0048*/ 	.byte	0x04, 0x17
        /*004a*/ 	.short	(.L_28 - .L_27)
.L_27:
        /*004c*/ 	.word	0x00000000
        /*0050*/ 	.short	0x0009
        /*0052*/ 	.short	0x0030
        /*0054*/ 	.byte	0x00, 0xf0, 0x11, 0x00


	//----- nvinfo : EIATTR_KPARAM_INFO
	.align		4
.L_28:
        /*0058*/ 	.byte	0x04, 0x17
        /*005a*/ 	.short	(.L_30 - .L_29)
.L_29:
        /*005c*/ 	.word	0x00000000
        /*0060*/ 	.short	0x0008
        /*0062*/ 	.short	0x002c
        /*0064*/ 	.byte	0x00, 0xf0, 0x11, 0x00


	//----- nvinfo : EIATTR_KPARAM_INFO
	.align		4
.L_30:
        /*0068*/ 	.byte	0x04, 0x17
        /*006a*/ 	.short	(.L_32 - .L_31)
.L_31:
        /*006c*/ 	.word	0x00000000
        /*0070*/ 	.short	0x0007
        /*0072*/ 	.short	0x0028
        /*0074*/ 	.byte	0x00, 0xf0, 0x11, 0x00


	//----- nvinfo : EIATTR_KPARAM_INFO
	.align		4
.L_32:
        /*0078*/ 	.byte	0x04, 0x17
        /*007a*/ 	.short	(.L_34 - .L_33)
.L_33:
        /*007c*/ 	.word	0x00000000
        /*0080*/ 	.short	0x0006
        /*0082*/ 	.short	0x0024
        /*0084*/ 	.byte	0x00, 0xf0, 0x11, 0x00


	//----- nvinfo : EIATTR_KPARAM_INFO
	.align		4
.L_34:
        /*0088*/ 	.byte	0x04, 0x17
        /*008a*/ 	.short	(.L_36 - .L_35)
.L_35:
        /*008c*/ 	.word	0x00000000
        /*0090*/ 	.short	0x0005
        /*0092*/ 	.short	0x0020
        /*0094*/ 	.byte	0x00, 0xf0, 0x11, 0x00


	//----- nvinfo : EIATTR_KPARAM_INFO
	.align		4
.L_36:
        /*0098*/ 	.byte	0x04, 0x17
        /*009a*/ 	.short	(.L_38 - .L_37)
.L_37:
        /*009c*/ 	.word	0x00000000
        /*00a0*/ 	.short	0x0004
        /*00a2*/ 	.short	0x001c
        /*00a4*/ 	.byte	0x00, 0xf0, 0x11, 0x00


	//----- nvinfo : EIATTR_KPARAM_INFO
	.align		4
.L_38:
        /*00a8*/ 	.byte	0x04, 0x17
        /*00aa*/ 	.short	(.L_40 - .L_39)
.L_39:
        /*00ac*/ 	.word	0x00000000
        /*00b0*/ 	.short	0x0003
        /*00b2*/ 	.short	0x0018
        /*00b4*/ 	.byte	0x00, 0xf0, 0x11, 0x00


	//----- nvinfo : EIATTR_KPARAM_INFO
	.align		4
.L_40:
        /*00b8*/ 	.byte	0x04, 0x17
        /*00ba*/ 	.short	(.L_42 - .L_41)
.L_41:
        /*00bc*/ 	.word	0x00000000
        /*00c0*/ 	.short	0x0002
        /*00c2*/ 	.short	0x0010
        /*00c4*/ 	.byte	0x00, 0xf4, 0x21, 0x00


	//----- nvinfo : EIATTR_KPARAM_INFO
	.align		4
.L_42:
        /*00c8*/ 	.byte	0x04, 0x17
        /*00ca*/ 	.short	(.L_44 - .L_43)
.L_43:
        /*00cc*/ 	.word	0x00000000
        /*00d0*/ 	.short	0x0001
        /*00d2*/ 	.short	0x0008
        /*00d4*/ 	.byte	0x00, 0xf4, 0x21, 0x00


	//----- nvinfo : EIATTR_KPARAM_INFO
	.align		4
.L_44:
        /*00d8*/ 	.byte	0x04, 0x17
        /*00da*/ 	.short	(.L_46 - .L_45)
.L_45:
        /*00dc*/ 	.word	0x00000000
        /*00e0*/ 	.short	0x0000
        /*00e2*/ 	.short	0x0000
        /*00e4*/ 	.byte	0x00, 0xf4, 0x21, 0x00


	//----- nvinfo : EIATTR_EXPLICIT_CLUSTER
	.align		4
.L_46:
        /*00e8*/ 	.byte	0x01, 0x3e
	.zero		2


	//----- nvinfo : EIATTR_CTA_PER_CLUSTER
	.align		4
        /*00ec*/ 	.byte	0x04, 0x3d
        /*00ee*/ 	.short	(.L_48 - .L_47)
.L_47:
        /*00f0*/ 	.word	0x00000002
        /*00f4*/ 	.word	0x00000001
        /*00f8*/ 	.word	0x00000001


	//----- nvinfo : EIATTR_AT_ENTRY_FRAGMENTS
	.align		4
.L_48:
        /*00fc*/ 	.byte	0x04, 0x4f
        /*00fe*/ 	.short	(.L_50 - .L_49)


	//   ....[0]....
.L_49:
        /*0100*/ 	.word	0x00000004


	//   ....[1]....
        /*0104*/ 	.word	0x00000005


	//----- nvinfo : EIATTR_RESERVED_SMEM_USED
	.align		4
.L_50:
        /*0108*/ 	.byte	0x01, 0x41
	.zero		2


	//----- nvinfo : EIATTR_SPARSE_MMA_MASK
	.align		4
        /*010c*/ 	.byte	0x03, 0x50
        /*010e*/ 	.short	0x0000


	//----- nvinfo : EIATTR_TCGEN05_2CTA_USED
	.align		4
        /*0110*/ 	.byte	0x01, 0x52
	.zero		2


	//----- nvinfo : EIATTR_MAXREG_COUNT
	.align		4
        /*0114*/ 	.byte	0x03, 0x1b
        /*0116*/ 	.short	0x00ff


	//----- nvinfo : EIATTR_NUM_BARRIERS
	.align		4
        /*0118*/ 	.byte	0x02, 0x4c
        /*011a*/ 	.byte	0x01
	.zero		1


	//----- nvinfo : EIATTR_INT_WARP_WIDE_INSTR_OFFSETS
	.align		4
        /*011c*/ 	.byte	0x04, 0x31
        /*011e*/ 	.short	(.L_52 - .L_51)


	//   ....[0]....
.L_51:
        /*0120*/ 	.word	0x00000fe0


	//   ....[1]....
        /*0124*/ 	.word	0x00000ff0


	//   ....[2]....
        /*0128*/ 	.word	0x00002f70


	//   ....[3]....
        /*012c*/ 	.word	0x000066a0


	//   ....[4]....
        /*0130*/ 	.word	0x000066f0


	//----- nvinfo : EIATTR_COOP_GROUP_MASK_REGIDS
	.align		4
.L_52:
        /*0134*/ 	.byte	0x04, 0x29
        /*0136*/ 	.short	(.L_54 - .L_53)


	//   ....[0]....
.L_53:
        /*0138*/ 	.word	0xffffffff


	//   ....[1]....
        /*013c*/ 	.word	0xffffffff


	//   ....[2]....
        /*0140*/ 	.word	0xffffffff


	//   ....[3]....
        /*0144*/ 	.word	0xffffffff


	//----- nvinfo : EIATTR_COOP_GROUP_INSTR_OFFSETS
	.align		4
.L_54:
        /*0148*/ 	.byte	0x04, 0x28
        /*014a*/ 	.short	(.L_56 - .L_55)


	//   ....[0]....
.L_55:
        /*014c*/ 	.word	0x00000070


	//   ....[1]....
        /*0150*/ 	.word	0x00000650


	//   ....[2]....
        /*0154*/ 	.word	0x00006540


	//   ....[3]....
        /*0158*/ 	.word	0x000067a0


	//----- nvinfo : EIATTR_VRC_CTA_INIT_COUNT
	.align		4
.L_56:
        /*015c*/ 	.byte	0x02, 0x4a
        /*015e*/ 	.byte	0x80
	.zero		1


	//----- nvinfo : EIATTR_MBARRIER_INSTR_OFFSETS
	.align		4
        /*0160*/ 	.byte	0x04, 0x39
        /*0162*/ 	.short	(.L_58 - .L_57)


	//   ....[0]....
.L_57:
        /*0164*/ 	.word	0x000002f0
        /*0168*/ 	.word	0x00000007
        /*016c*/ 	.word	0x00000000
        /*0170*/ 	.short	0x010a
        /*0172*/ 	.byte	0xff
	.zero		1


	//   ....[1]....
        /*0174*/ 	.word	0x00000310
        /*0178*/ 	.word	0x00000007
        /*017c*/ 	.word	0x00000000
        /*0180*/ 	.short	0x010a
        /*0182*/ 	.byte	0xff
	.zero		1


	//   ....[2]....
        /*0184*/ 	.word	0x000004d0
        /*0188*/ 	.word	0x00000009
        /*018c*/ 	.word	0x00000000
        /*0190*/ 	.short	0x010a
        /*0192*/ 	.byte	0xff
	.zero		1


	//   ....[3]....
        /*0194*/ 	.word	0x000004f0
        /*0198*/ 	.word	0x00000009
        /*019c*/ 	.word	0x00000000
        /*01a0*/ 	.short	0x010a
        /*01a2*/ 	.byte	0xff
	.zero		1


	//   ....[4]....
        /*01a4*/ 	.word	0x000005d0
        /*01a8*/ 	.word	0x00000005
        /*01ac*/ 	.word	0x00000000
        /*01b0*/ 	.short	0x0101
        /*01b2*/ 	.byte	0xff
	.zero		1


	//   ....[5]....
        /*01b4*/ 	.word	0x000010f0
        /*01b8*/ 	.word	0x000000ff
        /*01bc*/ 	.word	0x00000000
        /*01c0*/ 	.short	0x0100
        /*01c2*/ 	.byte	0x10
	.zero		1


	//   ....[6]....
        /*01c4*/ 	.word	0x00002fb0
        /*01c8*/ 	.word	0x000000ff
        /*01cc*/ 	.word	0x00003008
        /*01d0*/ 	.short	0x0100
        /*01d2*/ 	.byte	0x0a
	.zero		1


	//   ....[7]....
        /*01d4*/ 	.word	0x00003d40
        /*01d8*/ 	.word	0x000000ff
        /*01dc*/ 	.word	0x00000000
        /*01e0*/ 	.short	0x010a
        /*01e2*/ 	.byte	0x10
	.zero		1


	//   ....[8]....
        /*01e4*/ 	.word	0x00004ff0
        /*01e8*/ 	.word	0x000000ff
        /*01ec*/ 	.word	0x00000000
        /*01f0*/ 	.short	0x010a
        /*01f2*/ 	.byte	0x10
	.zero		1


	//   ....[9]....
        /*01f4*/ 	.word	0x00005130
        /*01f8*/ 	.word	0x000000ff
        /*01fc*/ 	.word	0x00003000
        /*0200*/ 	.short	0x0108
        /*0202*/ 	.byte	0x0a
	.zero		1


	//   ....[10]....
        /*0204*/ 	.word	0x000051a0
        /*0208*/ 	.word	0x000000ff
        /*020c*/ 	.word	0x00003008
        /*0210*/ 	.short	0x0108
        /*0212*/ 	.byte	0x0a
	.zero		1


	//   ....[11]....
        /*0214*/ 	.word	0x000067d0
        /*0218*/ 	.word	0x00000007
        /*021c*/ 	.word	0x00000000
        /*0220*/ 	.short	0x010a
        /*0222*/ 	.byte	0xff
	.zero		1


	//   ....[12]....
        /*0224*/ 	.word	0x00006830
        /*0228*/ 	.word	0x00000009
        /*022c*/ 	.word	0x00000000
        /*0230*/ 	.short	0x010a
        /*0232*/ 	.byte	0xff
	.zero		1


	//   ....[13]....
        /*0234*/ 	.word	0x00006880
        /*0238*/ 	.word	0x000000ff
        /*023c*/ 	.word	0x00000000
        /*0240*/ 	.short	0x010a
        /*0242*/ 	.byte	0x10
	.zero		1


	//   ....[14]....
        /*0244*/ 	.word	0x000068b0
        /*0248*/ 	.word	0x000000ff
        /*024c*/ 	.word	0x00000000
        /*0250*/ 	.short	0x010a
        /*0252*/ 	.byte	0x10
	.zero		1


	//----- nvinfo : EIATTR_NUM_MBARRIERS
	.align		4
.L_58:
        /*0254*/ 	.byte	0x03, 0x38
        /*0256*/ 	.short	0x0002


	//----- nvinfo : EIATTR_EXIT_INSTR_OFFSETS
	.align		4
        /*0258*/ 	.byte	0x04, 0x1c
        /*025a*/ 	.short	(.L_60 - .L_59)


	//   ....[0]....
.L_59:
        /*025c*/ 	.word	0x000067b0


	//----- nvinfo : EIATTR_REQNTID
	.align		4
.L_60:
        /*0260*/ 	.byte	0x04, 0x10
        /*0262*/ 	.short	(.L_62 - .L_61)
.L_61:
        /*0264*/ 	.word	0x00000080
        /*0268*/ 	.word	0x00000001
        /*026c*/ 	.word	0x00000001


	//----- nvinfo : EIATTR_CRS_STACK_SIZE
	.align		4
.L_62:
        /*0270*/ 	.byte	0x04, 0x1e
        /*0272*/ 	.short	(.L_64 - .L_63)
.L_63:
        /*0274*/ 	.word	0x00000000


	//----- nvinfo : EIATTR_CBANK_PARAM_SIZE
	.align		4
.L_64:
        /*0278*/ 	.byte	0x03, 0x19
        /*027a*/ 	.short	0x0050


	//----- nvinfo : EIATTR_PARAM_CBANK
	.align		4
        /*027c*/ 	.byte	0x04, 0x0a
        /*027e*/ 	.short	(.L_66 - .L_65)
	.align		4
.L_65:
        /*0280*/ 	.word	index@(.nv.constant0.matmul_kernel)
        /*0284*/ 	.short	0x0380
        /*0286*/ 	.short	0x0050


	//----- nvinfo : EIATTR_SW_WAR
	.align		4
.L_66:
        /*0288*/ 	.byte	0x04, 0x36
        /*028a*/ 	.short	(.L_68 - .L_67)
.L_67:
        /*028c*/ 	.word	0x00000008
.L_68:


//--------------------- .nv.compat                --------------------------
	.section	.nv.compat,"",@"SHT_CUDA_COMPAT_INFO"
	.align	4
        /*0000*/ 	.byte	0x02, 0x02, 0x02, 0x00, 0x02, 0x05, 0x05, 0x00, 0x02, 0x03, 0x00, 0x00, 0x02, 0x06, 0x01, 0x00


//--------------------- .nv.callgraph             --------------------------
	.section	.nv.callgraph,"",@"SHT_CUDA_CALLGRAPH"
	.align	4
	.sectionentsize	8
	.align		4
        /*0000*/ 	.word	0x00000000
	.align		4
        /*0004*/ 	.word	0xffffffff
	.align		4
        /*0008*/ 	.word	0x00000000
	.align		4
        /*000c*/ 	.word	0xfffffffe
	.align		4
        /*0010*/ 	.word	0x00000000
	.align		4
        /*0014*/ 	.word	0xfffffffd
	.align		4
        /*0018*/ 	.word	0x00000000
	.align		4
        /*001c*/ 	.word	0xfffffffc


//--------------------- .text.matmul_kernel       --------------------------
	.section	.text.matmul_kernel,"ax",@progbits
	.align	128
        .global         matmul_kernel
        .type           matmul_kernel,@function
        .size           matmul_kernel,(.L_x_28 - matmul_kernel)
        .other          matmul_kernel,@"STO_CUDA_ENTRY STV_DEFAULT"
matmul_kernel:
.text.matmul_kernel:
[----:B------:R-:W0:Y:S01]  /*0000*/  LDC R1, c[0x0][0x37c] ;  /* 0x0000df00ff017b82 */ /* 0x000e220000000800 */
[----:B------:R-:W1:Y:S01]  /*0010*/  S2R R36, SR_TID.X ;  /* 0x0000000000247919 */ /* 0x000e620000002100 */
[----:B------:R-:W2:Y:S01]  /*0020*/  LDCU.64 UR20, c[0x0][0x358] ;  /* 0x00006b00ff1477ac */ /* 0x000ea20008000a00 */
[----:B-1----:R-:W-:-:S13]  /*0030*/  ISETP.GE.U32.AND P0, PT, R36, 0x20, PT ;  /* 0x000000202400780c */ /* 0x002fda0003f06070 */
[----:B------:R-:W-:Y:S02]  /*0040*/  VOTEU.ANY UP0, P0 ;  /* 0x0000000000ff7886 */ /* 0x000fe40000000100 */
[----:B0-2---:R-:W-:Y:S05]  /*0050*/  BRA.U UP0, `(.L_x_0) ;  /* 0x0000000500807547 */ /* 0x005fea000b800000 */
[----:B------:R-:W0:Y:S01]  /*0060*/  S2R R11, SR_CgaCtaId ;  /* 0x00000000000b7919 */ /* 0x000e220000008800 */
[----:B------:R-:W-:Y:S01]  /*0070*/  NOP ;  /* 0x0000000000007918 */ /* 0x000fe20000000000 */
[----:B------:R-:W-:-:S04]  /*0080*/  MOV R0, 0x40 ;  /* 0x0000004000007802 */ /* 0x000fc80000000f00 */
[----:B0-----:R-:W-:Y:S02]  /*0090*/  LEA R2, R11, R0, 0x18 ;  /* 0x000000000b027211 */ /* 0x001fe400078ec0ff */
[----:B------:R-:W-:-:S04]  /*00a0*/  MOV R0, 0x400 ;  /* 0x0000040000007802 */ /* 0x000fc80000000f00 */
[----:B------:R-:W0:Y:S01]  /*00b0*/  LDS.U8 R2, [R2] ;  /* 0x0000000002027984 */ /* 0x000e220000000000 */
[----:B------:R-:W-:Y:S02]  /*00c0*/  LEA R0, R11, R0, 0x18 ;  /* 0x000000000b007211 */ /* 0x000fe400078ec0ff */
[----:B0-----:R-:W-:-:S13]  /*00d0*/  ISETP.NE.AND P0, PT, R2, RZ, PT ;  /* 0x000000ff0200720c */ /* 0x001fda0003f05270 */
[----:B------:R-:W-:Y:S05]  /*00e0*/  @P0 BRA `(.L_x_1) ;  /* 0x0000000400440947 */ /* 0x000fea0003800000 */
[C---:B------:R-:W-:Y:S02]  /*00f0*/  LOP3.LUT R2, R11.reuse, 0x1, RZ, 0xc0, !PT ;  /* 0x000000010b027812 */ /* 0x040fe400078ec0ff */
[----:B------:R-:W-:Y:S02]  /*0100*/  LOP3.LUT R5, R11, 0x1, RZ, 0x3c, !PT ;  /* 0x000000010b057812 */ /* 0x000fe400078e3cff */
[----:B------:R-:W-:-:S13]  /*0110*/  ISETP.NE.U32.AND P0, PT, R2, 0x1, PT ;  /* 0x000000010200780c */ /* 0x000fda0003f05070 */
[----:B------:R-:W-:Y:S05]  /*0120*/  @!P0 BRA `(.L_x_2) ;  /* 0x0000000000bc8947 */ /* 0x000fea0003800000 */
[----:B------:R-:W-:Y:S01]  /*0130*/  ELECT P1, URZ, PT ;  /* 0x0000000000ff782f */ /* 0x000fe20003820000 */
[----:B------:R-:W-:-:S12]  /*0140*/  BSSY B0, `(.L_x_2) ;  /* 0x000002d000007945 */ /* 0x000fd80003800000 */
[----:B------:R-:W-:Y:S05]  /*0150*/  @!P1 BRA `(.L_x_3) ;  /* 0x0000000000ac9947 */ /* 0x000fea0003800000 */
[----:B------:R-:W-:-:S05]  /*0160*/  UMOV UR4, 0x1 ;  /* 0x0000000100047882 */ /* 0x000fca0000000000 */
[----:B------:R-:W-:Y:S04]  /*0170*/  DEPBAR.LE SB0, 0x36 ;  /* 0x00008d800000791a */ /* 0x000fe80000000000 */
[----:B------:R-:W0:Y:S02]  /*0180*/  UTCATOMSWS.2CTA.FIND_AND_SET.ALIGN UP1, UR4, UR4 ;  /* 0x00000004000475e3 */ /* 0x000e240008220800 */
[----:B0-----:R-:W-:Y:S01]  /*0190*/  PLOP3.LUT P1, PT, PT, PT, UP1, 0x80, 0x8 ;  /* 0x000000000008781c */ /* 0x001fe20003f2f018 */
[----:B------:R-:W-:-:S03]  /*01a0*/  IMAD.U32 R4, RZ, RZ, UR4 ;  /* 0x00000004ff047e24 */ /* 0x000fc6000f8e00ff */
[----:B------:R-:W-:-:S04]  /*01b0*/  SEL R2, RZ, 0xffffffff, !P1 ;  /* 0xffffffffff027807 */ /* 0x000fc80004800000 */
[----:B------:R-:W-:-:S13]  /*01c0*/  ISETP.NE.AND P1, PT, R2, RZ, PT ;  /* 0x000000ff0200720c */ /* 0x000fda0003f25270 */
[----:B------:R-:W-:Y:S05]  /*01d0*/  @P1 BRA `(.L_x_4) ;  /* 0x0000000000241947 */ /* 0x000fea0003800000 */
.L_x_5:
[----:B------:R-:W-:Y:S05]  /*01e0*/  NANOSLEEP 0x64 ;  /* 0x000000640000795d */ /* 0x000fea0003800000 */
[----:B------:R-:W-:-:S05]  /*01f0*/  UMOV UR4, 0x1 ;  /* 0x0000000100047882 */ /* 0x000fca0000000000 */
[----:B------:R-:W-:Y:S04]  /*0200*/  DEPBAR.LE SB0, 0x36 ;  /* 0x00008d800000791a */ /* 0x000fe80000000000 */
[----:B------:R-:W0:Y:S02]  /*0210*/  UTCATOMSWS.2CTA.FIND_AND_SET.ALIGN UP1, UR4, UR4 ;  /* 0x00000004000475e3 */ /* 0x000e240008220800 */
[----:B0-----:R-:W-:Y:S01]  /*0220*/  PLOP3.LUT P1, PT, PT, PT, UP1, 0x80, 0x8 ;  /* 0x000000000008781c */ /* 0x001fe20003f2f018 */
[----:B------:R-:W-:-:S03]  /*0230*/  IMAD.U32 R4, RZ, RZ, UR4 ;  /* 0x00000004ff047e24 */ /* 0x000fc6000f8e00ff */
[----:B------:R-:W-:-:S04]  /*0240*/  SEL R2, RZ, 0xffffffff, !P1 ;  /* 0xffffffffff027807 */ /* 0x000fc80004800000 */
[----:B------:R-:W-:-:S13]  /*0250*/  ISETP.NE.AND P1, PT, R2, RZ, PT ;  /* 0x000000ff0200720c */ /* 0x000fda0003f25270 */
[----:B------:R-:W-:Y:S05]  /*0260*/  @!P1 BRA `(.L_x_5) ;  /* 0xfffffffc00dc9947 */ /* 0x000fea000383ffff */
.L_x_4:
[----:B------:R-:W-:Y:S01]  /*0270*/  MOV R2, 0x60 ;  /* 0x0000006000027802 */ /* 0x000fe20000000f00 */
[----:B------:R-:W-:Y:S01]  /*0280*/  IMAD.MOV.U32 R10, RZ, RZ, 0x4 ;  /* 0x00000004ff0a7424 */ /* 0x000fe200078e00ff */
[----:B------:R-:W-:Y:S02]  /*0290*/  MOV R3, 0x58 ;  /* 0x0000005800037802 */ /* 0x000fe40000000f00 */
[C---:B------:R-:W-:Y:S02]  /*02a0*/  LEA R6, R11.reuse, R2, 0x18 ;  /* 0x000000020b067211 */ /* 0x040fe400078ec0ff */
[----:B------:R-:W-:-:S03]  /*02b0*/  LEA R7, R11, R3, 0x18 ;  /* 0x000000030b077211 */ /* 0x000fc600078ec0ff */
[----:B------:R-:W0:Y:S01]  /*02c0*/  LDS R2, [R6] ;  /* 0x0000000006027984 */ /* 0x000e220000000800 */
[----:B------:R-:W-:Y:S01]  /*02d0*/  PRMT R9, R5, 0x654, R7 ;  /* 0x0000065405097816 */ /* 0x000fe20000000007 */
[----:B0-----:R-:W-:-:S04]  /*02e0*/  IMAD.U32 R2, R2, -0x80000000, RZ ;  /* 0x8000000002027824 */ /* 0x001fc800078e00ff */
[----:B------:R-:W0:Y:S02]  /*02f0*/  SYNCS.PHASECHK.TRANS64.TRYWAIT P1, [R7+URZ], R2 ;  /* 0x00000002070075a7 */ /* 0x000e2400080211ff */
[----:B0-----:R-:W-:Y:S05]  /*0300*/  @P1 BRA `(.L_x_6) ;  /* 0x0000000000081947 */ /* 0x001fea0003800000 */
[----:B------:R-:W0:Y:S02]  /*0310*/  SYNCS.PHASECHK.TRANS64.TRYWAIT P1, [R7+URZ], R2 ;  /* 0x00000002070075a7 */ /* 0x000e2400080211ff */
[----:B0-----:R-:W-:Y:S05]  /*0320*/  @!P1 BRA `(.L_x_7) ;  /* 0x0000006400249947 */ /* 0x001fea0003800000 */
.L_x_6:
[C---:B0-----:R-:W-:Y:S01]  /*0330*/  IMAD.SHL.U32 R3, R4.reuse, 0x20, RZ ;  /* 0x0000002004037824 */ /* 0x041fe200078e00ff */
[----:B------:R-:W-:Y:S01]  /*0340*/  PRMT R8, R5, 0x654, R0 ;  /* 0x0000065405087816 */ /* 0x000fe20000000000 */
[----:B------:R-:W-:Y:S01]  /*0350*/  IMAD.MOV.U32 R13, RZ, RZ, 0x1 ;  /* 0x00000001ff0d7424 */ /* 0x000fe200078e00ff */
[----:B------:R0:W-:Y:S01]  /*0360*/  SYNCS.ARRIVE.TRANS64.RED RZ, [R9+URZ], R10 ;  /* 0x0000000a09ff79a7 */ /* 0x0001e200080004ff */
[----:B------:R-:W-:Y:S01]  /*0370*/  VIADD R7, R4, 0x10 ;  /* 0x0000001004077836 */ /* 0x000fe20000000000 */
[----:B------:R1:W-:Y:S02]  /*0380*/  STS [R0], R3 ;  /* 0x0000000300007388 */ /* 0x0003e40000000800 */
[C---:B------:R-:W-:Y:S02]  /*0390*/  SHF.L.U32 R2, R13.reuse, R4, RZ ;  /* 0x000000040d027219 */ /* 0x040fe400000006ff */
[----:B------:R-:W-:Y:S01]  /*03a0*/  SHF.L.U32 R7, R13, R7, RZ ;  /* 0x000000070d077219 */ /* 0x000fe200000006ff */
[----:B------:R1:W-:Y:S01]  /*03b0*/  STAS [R8.64], R4 ;  /* 0x0000000408007dbd */ /* 0x0003e2000c0008ff */
[----:B0-----:R-:W-:-:S02]  /*03c0*/  MOV R10, 0x50 ;  /* 0x00000050000a7802 */ /* 0x001fc40000000f00 */
[----:B------:R-:W-:Y:S02]  /*03d0*/  LOP3.LUT R2, R7, R2, RZ, 0xfc, !PT ;  /* 0x0000000207027212 */ /* 0x000fe400078efcff */
[----:B------:R-:W-:-:S05]  /*03e0*/  LEA R7, R11, R10, 0x18 ;  /* 0x0000000a0b077211 */ /* 0x000fca00078ec0ff */
[----:B------:R1:W-:Y:S04]  /*03f0*/  ATOMS.OR RZ, [R7], R2 ;  /* 0x0000000207ff738c */ /* 0x0003e80003000000 */
[----:B------:R1:W-:Y:S02]  /*0400*/  ATOMS.XOR RZ, [R6], R13 ;  /* 0x0000000d06ff738c */ /* 0x0003e40003800000 */
.L_x_3:
[----:B------:R-:W-:Y:S05]  /*0410*/  BSYNC B0 ;  /* 0x0000000000007941 */ /* 0x000fea0003800000 */
.L_x_2:
[----:B------:R-:W-:Y:S05]  /*0420*/  @P0 BRA `(.L_x_8) ;  /* 0x0000000000840947 */ /* 0x000fea0003800000 */
[----:B------:R-:W-:Y:S05]  /*0430*/  WARPSYNC.ALL ;  /* 0x0000000000007948 */ /* 0x000fea0003800000 */
[----:B------:R-:W-:Y:S01]  /*0440*/  NOP ;  /* 0x0000000000007918 */ /* 0x000fe20000000000 */
[----:B------:R-:W-:-:S13]  /*0450*/  ELECT P0, URZ, PT ;  /* 0x0000000000ff782f */ /* 0x000fda0003800000 */
[----:B------:R-:W-:Y:S05]  /*0460*/  @!P0 BRA `(.L_x_8) ;  /* 0x0000000000748947 */ /* 0x000fea0003800000 */
[----:B-1----:R-:W-:Y:S02]  /*0470*/  MOV R2, 0x60 ;  /* 0x0000006000027802 */ /* 0x002fe40000000f00 */
[----:B------:R-:W-:Y:S02]  /*0480*/  MOV R4, 0x58 ;  /* 0x0000005800047802 */ /* 0x000fe40000000f00 */
[C---:B------:R-:W-:Y:S02]  /*0490*/  LEA R6, R11.reuse, R2, 0x18 ;  /* 0x000000020b067211 */ /* 0x040fe400078ec0ff */
[----:B------:R-:W-:-:S03]  /*04a0*/  LEA R9, R11, R4, 0x18 ;  /* 0x000000040b097211 */ /* 0x000fc600078ec0ff */
[----:B------:R-:W0:Y:S02]  /*04b0*/  LDS R2, [R6] ;  /* 0x0000000006027984 */ /* 0x000e240000000800 */
[----:B0-----:R-:W-:-:S04]  /*04c0*/  IMAD.U32 R2, R2, -0x80000000, RZ ;  /* 0x8000000002027824 */ /* 0x001fc800078e00ff */
[----:B------:R-:W0:Y:S02]  /*04d0*/  SYNCS.PHASECHK.TRANS64.TRYWAIT P0, [R9+URZ], R2 ;  /* 0x00000002090075a7 */ /* 0x000e2400080011ff */
[----:B0-----:R-:W-:Y:S05]  /*04e0*/  @P0 BRA `(.L_x_9) ;  /* 0x0000000000080947 */ /* 0x001fea0003800000 */
[----:B------:R-:W0:Y:S02]  /*04f0*/  SYNCS.PHASECHK.TRANS64.TRYWAIT P0, [R9+URZ], R2 ;  /* 0x00000002090075a7 */ /* 0x000e2400080011ff */
[----:B0-----:R-:W-:Y:S05]  /*0500*/  @!P0 BRA `(.L_x_10) ;  /* 0x0000006000c48947 */ /* 0x001fea0003800000 */
.L_x_9:
[----:B------:R-:W1:Y:S01]  /*0510*/  LDS R2, [R0] ;  /* 0x0000000000027984 */ /* 0x000e620000000800 */
[----:B------:R-:W-:Y:S01]  /*0520*/  IMAD.MOV.U32 R13, RZ, RZ, 0x1 ;  /* 0x00000001ff0d7424 */ /* 0x000fe200078e00ff */
[----:B------:R-:W-:Y:S01]  /*0530*/  PRMT R5, R5, 0x654, R9 ;  /* 0x0000065405057816 */ /* 0x000fe20000000009 */
[C---:B01----:R-:W-:Y:S02]  /*0540*/  IMAD.SHL.U32 R3, R2.reuse, 0x20, RZ ;  /* 0x0000002002037824 */ /* 0x043fe400078e00ff */
[----:B------:R-:W-:Y:S01]  /*0550*/  VIADD R4, R2, 0x10 ;  /* 0x0000001002047836 */ /* 0x000fe20000000000 */
[C---:B------:R-:W-:Y:S02]  /*0560*/  SHF.L.U32 R2, R13.reuse, R2, RZ ;  /* 0x000000020d027219 */ /* 0x040fe400000006ff */
[----:B------:R0:W-:Y:S02]  /*0570*/  STS [R0], R3 ;  /* 0x0000000300007388 */ /* 0x0001e40000000800 */
[----:B------:R-:W-:-:S02]  /*0580*/  SHF.L.U32 R7, R13, R4, RZ ;  /* 0x000000040d077219 */ /* 0x000fc400000006ff */
[----:B------:R-:W-:Y:S02]  /*0590*/  MOV R4, 0x50 ;  /* 0x0000005000047802 */ /* 0x000fe40000000f00 */
[----:B------:R-:W-:Y:S02]  /*05a0*/  LOP3.LUT R2, R7, R2, RZ, 0xfc, !PT ;  /* 0x0000000207027212 */ /* 0x000fe400078efcff */
[----:B------:R-:W-:-:S05]  /*05b0*/  LEA R11, R11, R4, 0x18 ;  /* 0x000000040b0b7211 */ /* 0x000fca00078ec0ff */
[----:B------:R0:W-:Y:S01]  /*05c0*/  ATOMS.OR RZ, [R11], R2 ;  /* 0x000000020bff738c */ /* 0x0001e20003000000 */
[----:B------:R0:W-:Y:S03]  /*05d0*/  SYNCS.ARRIVE.TRANS64.RED.A1T0 RZ, [R5+URZ], RZ ;  /* 0x000000ff05ff79a7 */ /* 0x0001e600081004ff */
[----:B------:R0:W-:Y:S01]  /*05e0*/  ATOMS.XOR RZ, [R6], R13 ;  /* 0x0000000d06ff738c */ /* 0x0001e20003800000 */
[----:B------:R-:W-:Y:S05]  /*05f0*/  BRA `(.L_x_8) ;  /* 0x0000000000107947 */ /* 0x000fea0003800000 */
.L_x_1:
[----:B------:R-:W-:Y:S01]  /*0600*/  IMAD.MOV.U32 R3, RZ, RZ, -0x1 ;  /* 0xffffffffff037424 */ /* 0x000fe200078e00ff */
[----:B------:R-:W-:-:S04]  /*0610*/  MOV R2, 0x640 ;  /* 0x0000064000027802 */ /* 0x000fc80000000f00 */
[----:B------:R0:W-:Y:S03]  /*0620*/  STS [R0], R3 ;  /* 0x0000000300007388 */ /* 0x0001e60000000800 */
[----:B0-----:R-:W-:Y:S05]  /*0630*/  CALL.REL.NOINC `($__internal_1_$__cuda_sm10x_tcgen05_guardrail_trap_phase_invalid_during_alloc) ;  /* 0x0000006000b47944 */ /* 0x001fea0003c00000 */
.L_x_8:
[----:B------:R-:W-:Y:S05]  /*0640*/  WARPSYNC.ALL ;  /* 0x0000000000007948 */ /* 0x000fea0003800000 */
[----:B------:R-:W-:Y:S01]  /*0650*/  NOP ;  /* 0x0000000000007918 */ /* 0x000fe20000000000 */
.L_x_0:
[----:B------:R-:W2:Y:S08]  /*0660*/  LDC.64 R80, c[0x0][0x398] ;  /* 0x0000e600ff507b82 */ /* 0x000eb00000000a00 */
[----:B------:R-:W3:Y:S02]  /*0670*/  S2UR UR5, SR_CgaSize ;  /* 0x00000000000579c3 */ /* 0x000ee40000008a00 */
[----:B---3--:R-:W-:-:S12]  /*0680*/  UIMAD UR5, UR5, -0xa0, URZ ;  /* 0xffffff60050578a4 */ /* 0x008fd8000f8e02ff */
[----:B------:R-:W3:Y:S01]  /*0690*/  LDCU UR5, c[0x0][UR5+0x2b0] ;  /* 0x00005600050577ac */ /* 0x000ee20008000800 */
[----:B------:R-:W-:Y:S02]  /*06a0*/  SHF.R.U32.HI R43, RZ, 0x6, R36 ;  /* 0x00000006ff2b7819 */ /* 0x000fe40000011624 */
[----:B------:R-:W-:Y:S01]  /*06b0*/  PRMT R152, RZ, 0x7610, R152 ;  /* 0x00007610ff987816 */ /* 0x000fe20000000098 */
[----:B------:R-:W-:Y:S01]  /*06c0*/  UMOV UR10, 0x400 ;  /* 0x00000400000a7882 */ /* 0x000fe20000000000 */
[----:B------:R-:W4:Y:S01]  /*06d0*/  LDCU UR18, c[0x0][0x3a0] ;  /* 0x00007400ff1277ac */ /* 0x000f220008000800 */
[----:B------:R-:W-:Y:S01]  /*06e0*/  SGXT.U32 R43, R43, 0x1 ;  /* 0x000000012b2b781a */ /* 0x000fe20000000000 */
[----:B------:R-:W5:Y:S01]  /*06f0*/  S2UR UR4, SR_CTAID.X ;  /* 0x00000000000479c3 */ /* 0x000f620000002500 */
[----:B------:R-:W0:Y:S01]  /*0700*/  LDCU UR8, c[0x0][0x3a4] ;  /* 0x00007480ff0877ac */ /* 0x000e220008000800 */
[----:B------:R-:W1:Y:S06]  /*0710*/  LDCU.128 UR12, c[0x0][0x380] ;  /* 0x00007000ff0c77ac */ /* 0x000e6c0008000c00 */
[----:B------:R-:W0:Y:S01]  /*0720*/  S2UR UR17, SR_CgaCtaId ;  /* 0x00000000001179c3 */ /* 0x000e220000008800 */
[----:B------:R-:W-:Y:S01]  /*0730*/  UMOV UR6, 0x1 ;  /* 0x0000000100067882 */ /* 0x000fe20000000000 */
[----:B012---:R-:W-:Y:S01]  /*0740*/  VIADD R0, R81, 0x3f ;  /* 0x0000003f51007836 */ /* 0x007fe20000000000 */
[----:B------:R-:W-:-:S05]  /*0750*/  IABS R8, R80 ;  /* 0x0000005000087213 */ /* 0x000fca0000000000 */
[----:B------:R-:W0:Y:S01]  /*0760*/  LDC.64 R84, c[0x0][0x3a8] ;  /* 0x0000ea00ff547b82 */ /* 0x000e220000000a00 */
[----:B----4-:R-:W-:-:S07]  /*0770*/  UIADD3 UR23, UPT, UPT, UR18, 0x3f, URZ ;  /* 0x0000003f12177890 */ /* 0x010fce000fffe0ff */
[----:B------:R-:W-:Y:S01]  /*0780*/  BAR.SYNC.DEFER_BLOCKING 0x0 ;  /* 0x0000000000007b1d */ /* 0x000fe20000010000 */
[----:B------:R-:W-:Y:S01]  /*0790*/  SHF.R.S32.HI R3, RZ, 0x1f, R0 ;  /* 0x0000001fff037819 */ /* 0x000fe20000011400 */
[----:B------:R-:W-:Y:S01]  /*07a0*/  UISETP.GT.AND UP1, UPT, UR23, 0x3f, UPT ;  /* 0x0000003f1700788c */ /* 0x000fe2000bf24270 */
[----:B-----5:R-:W-:Y:S02]  /*07b0*/  I2FP.F32.U32 R5, UR4 ;  /* 0x0000000400057c45 */ /* 0x020fe40008201000 */
[----:B------:R-:W-:Y:S02]  /*07c0*/  LEA.HI R3, R3, R0, RZ, 0x6 ;  /* 0x0000000003037211 */ /* 0x000fe400078f30ff */
[----:B------:R-:W-:Y:S01]  /*07d0*/  ISETP.NE.AND P4, PT, R80, RZ, PT ;  /* 0x000000ff5000720c */ /* 0x000fe20003f85270 */
[----:B---3--:R-:W-:Y:S01]  /*07e0*/  FMUL R5, R5, UR5 ;  /* 0x0000000505057c20 */ /* 0x008fe20008400000 */
[----:B------:R-:W-:Y:S01]  /*07f0*/  SHF.R.S32.HI R3, RZ, 0x6, R3 ;  /* 0x00000006ff037819 */ /* 0x000fe20000011403 */
[----:B------:R-:W-:Y:S01]  /*0800*/  ULOP3.LUT UR5, UR17, 0x1, URZ, 0xc0, !UPT ;  /* 0x0000000111057892 */ /* 0x000fe2000f8ec0ff */
[----:B------:R-:W-:Y:S01]  /*0810*/  PLOP3.LUT P3, PT, PT, PT, UP1, 0x80, 0x8 ;  /* 0x000000000008781c */ /* 0x000fe20003f6f018 */
[----:B------:R-:W-:-:S02]  /*0820*/  ULEA UR10, UR17, UR10, 0x18 ;  /* 0x0000000a110a7291 */ /* 0x000fc4000f8ec0ff */
[----:B------:R-:W-:Y:S01]  /*0830*/  IMAD.SHL.U32 R4, R3, 0x8, RZ ;  /* 0x0000000803047824 */ /* 0x000fe200078e00ff */
[----:B------:R-:W-:Y:S01]  /*0840*/  F2I.U32.TRUNC.NTZ R5, R5 ;  /* 0x0000000500057305 */ /* 0x000fe2000020f000 */
[----:B------:R-:W-:-:S03]  /*0850*/  UIADD3 UR16, UPT, UPT, UR10, 0x3000, URZ ;  /* 0x000030000a107890 */ /* 0x000fc6000fffe0ff */
[----:B------:R-:W-:-:S04]  /*0860*/  IABS R7, R4 ;  /* 0x0000000400077213 */ /* 0x000fc80000000000 */
[----:B------:R-:W1:Y:S08]  /*0870*/  I2F.RP R0, R7 ;  /* 0x0000000700007306 */ /* 0x000e700000209400 */
[----:B-1----:R-:W1:Y:S02]  /*0880*/  MUFU.RCP R0, R0 ;  /* 0x0000000000007308 */ /* 0x002e640000001000 */
[----:B-1----:R-:W-:Y:S01]  /*0890*/  VIADD R2, R0, 0xffffffe ;  /* 0x0ffffffe00027836 */ /* 0x002fe20000000000 */
[----:B------:R-:W-:-:S05]  /*08a0*/  IABS R0, R5 ;  /* 0x0000000500007213 */ /* 0x000fca0000000000 */
[----:B------:R1:W2:Y:S02]  /*08b0*/  F2I.FTZ.U32.TRUNC.NTZ R3, R2 ;  /* 0x0000000200037305 */ /* 0x0002a4000021f000 */
[----:B-1----:R-:W-:Y:S02]  /*08c0*/  IMAD.MOV.U32 R2, RZ, RZ, RZ ;  /* 0x000000ffff027224 */ /* 0x002fe400078e00ff */
[----:B--2---:R-:W-:-:S04]  /*08d0*/  IMAD.MOV R6, RZ, RZ, -R3 ;  /* 0x000000ffff067224 */ /* 0x004fc800078e0a03 */
[----:B------:R-:W-:Y:S01]  /*08e0*/  IMAD R9, R6, R7, RZ ;  /* 0x0000000706097224 */ /* 0x000fe200078e02ff */
[----:B------:R-:W-:-:S03]  /*08f0*/  IABS R6, R4 ;  /* 0x0000000400067213 */ /* 0x000fc60000000000 */
[----:B------:R-:W-:-:S04]  /*0900*/  IMAD.HI.U32 R3, R3, R9, R2 ;  /* 0x0000000903037227 */ /* 0x000fc800078e0002 */
[----:B------:R-:W-:Y:S02]  /*0910*/  IMAD.MOV R2, RZ, RZ, -R6 ;  /* 0x000000ffff027224 */ /* 0x000fe400078e0a06 */
[----:B------:R-:W-:-:S04]  /*0920*/  IMAD.HI.U32 R3, R3, R0, RZ ;  /* 0x0000000003037227 */ /* 0x000fc800078e00ff */
[----:B------:R-:W-:-:S05]  /*0930*/  IMAD R0, R3, R2, R0 ;  /* 0x0000000203007224 */ /* 0x000fca00078e0200 */
[----:B------:R-:W-:-:S13]  /*0940*/  ISETP.GT.U32.AND P1, PT, R7, R0, PT ;  /* 0x000000000700720c */ /* 0x000fda0003f24070 */
[----:B------:R-:W-:Y:S02]  /*0950*/  @!P1 IMAD.IADD R0, R0, 0x1, -R7 ;  /* 0x0000000100009824 */ /* 0x000fe400078e0a07 */
[----:B------:R-:W-:Y:S01]  /*0960*/  @!P1 VIADD R3, R3, 0x1 ;  /* 0x0000000103039836 */ /* 0x000fe20000000000 */
[----:B------:R-:W-:Y:S02]  /*0970*/  ISETP.NE.AND P1, PT, R4, RZ, PT ;  /* 0x000000ff0400720c */ /* 0x000fe40003f25270 */
[----:B------:R-:W-:Y:S02]  /*0980*/  ISETP.GE.U32.AND P0, PT, R0, R7, PT ;  /* 0x000000070000720c */ /* 0x000fe40003f06070 */
[----:B------:R-:W-:-:S04]  /*0990*/  LOP3.LUT R0, R5, R4, RZ, 0x3c, !PT ;  /* 0x0000000405007212 */ /* 0x000fc800078e3cff */
[----:B------:R-:W-:Y:S01]  /*09a0*/  ISETP.GE.AND P2, PT, R0, RZ, PT ;  /* 0x000000ff0000720c */ /* 0x000fe20003f46270 */
[----:B------:R-:W-:-:S06]  /*09b0*/  VIADD R0, R80, 0x7f ;  /* 0x0000007f50007836 */ /* 0x000fcc0000000000 */
[----:B------:R-:W-:-:S04]  /*09c0*/  @P0 VIADD R3, R3, 0x1 ;  /* 0x0000000103030836 */ /* 0x000fc80000000000 */
[----:B------:R-:W-:Y:S01]  /*09d0*/  IMAD.MOV.U32 R2, RZ, RZ, R3 ;  /* 0x000000ffff027224 */ /* 0x000fe200078e0003 */
[----:B------:R-:W-:-:S03]  /*09e0*/  SHF.R.S32.HI R3, RZ, 0x1f, R0 ;  /* 0x0000001fff037819 */ /* 0x000fc60000011400 */
[----:B------:R-:W-:Y:S01]  /*09f0*/  @!P2 IMAD.MOV R2, RZ, RZ, -R2 ;  /* 0x000000ffff02a224 */ /* 0x000fe200078e0a02 */
[----:B------:R-:W-:Y:S02]  /*0a00*/  @!P1 LOP3.LUT R2, RZ, R4, RZ, 0x33, !PT ;  /* 0x00000004ff029212 */ /* 0x000fe400078e33ff */
[----:B------:R-:W-:-:S03]  /*0a10*/  LEA.HI R3, R3, R0, RZ, 0x7 ;  /* 0x0000000003037211 */ /* 0x000fc600078f38ff */
[----:B------:R-:W-:Y:S02]  /*0a20*/  IMAD.SHL.U32 R10, R2, 0x8, RZ ;  /* 0x00000008020a7824 */ /* 0x000fe400078e00ff */
[----:B------:R-:W-:-:S03]  /*0a30*/  IMAD.MOV R2, RZ, RZ, -R2 ;  /* 0x000000ffff027224 */ /* 0x000fc600078e0a02 */
[----:B------:R-:W-:Y:S01]  /*0a40*/  LEA.HI.SX32 R3, R3, -R10, 0x19 ;  /* 0x8000000a03037211 */ /* 0x000fe200078fcaff */
[----:B------:R-:W-:-:S03]  /*0a50*/  IMAD R4, R4, R2, R5 ;  /* 0x0000000204047224 */ /* 0x000fc600078e0205 */
[----:B------:R-:W-:Y:S02]  /*0a60*/  VIMNMX R11, PT, PT, R3, 0x8, PT ;  /* 0x00000008030b7848 */ /* 0x000fe40003fe0100 */
[----:B------:R-:W-:Y:S02]  /*0a70*/  IABS R9, R4 ;  /* 0x0000000400097213 */ /* 0x000fe40000000000 */
[----:B------:R-:W-:-:S04]  /*0a80*/  IABS R7, R11 ;  /* 0x0000000b00077213 */ /* 0x000fc80000000000 */
[----:B------:R-:W1:Y:S08]  /*0a90*/  I2F.RP R0, R7 ;  /* 0x0000000700007306 */ /* 0x000e700000209400 */
[----:B-1----:R-:W1:Y:S02]  /*0aa0*/  MUFU.RCP R0, R0 ;  /* 0x0000000000007308 */ /* 0x002e640000001000 */
[----:B-1----:R-:W-:-:S06]  /*0ab0*/  VIADD R3, R0, 0xffffffe ;  /* 0x0ffffffe00037836 */ /* 0x002fcc0000000000 */
[----:B------:R-:W1:Y:S02]  /*0ac0*/  F2I.FTZ.U32.TRUNC.NTZ R3, R3 ;  /* 0x0000000300037305 */ /* 0x000e64000021f000 */
[----:B-1----:R-:W-:-:S04]  /*0ad0*/  IMAD.MOV R6, RZ, RZ, -R3 ;  /* 0x000000ffff067224 */ /* 0x002fc800078e0a03 */
[----:B------:R-:W-:Y:S01]  /*0ae0*/  IMAD.MOV.U32 R2, RZ, RZ, R6 ;  /* 0x000000ffff027224 */ /* 0x000fe200078e0006 */
[----:B------:R-:W-:-:S03]  /*0af0*/  IABS R6, R11 ;  /* 0x0000000b00067213 */ /* 0x000fc60000000000 */
[----:B------:R-:W-:Y:S02]  /*0b00*/  IMAD R5, R2, R7, RZ ;  /* 0x0000000702057224 */ /* 0x000fe400078e02ff */
[----:B------:R-:W-:-:S04]  /*0b10*/  IMAD.MOV.U32 R2, RZ, RZ, RZ ;  /* 0x000000ffff027224 */ /* 0x000fc800078e00ff */
[----:B------:R-:W-:-:S04]  /*0b20*/  IMAD.HI.U32 R2, R3, R5, R2 ;  /* 0x0000000503027227 */ /* 0x000fc800078e0002 */
[----:B------:R-:W-:Y:S02]  /*0b30*/  IMAD.MOV R3, RZ, RZ, -R6 ;  /* 0x000000ffff037224 */ /* 0x000fe400078e0a06 */
[----:B------:R-:W-:-:S04]  /*0b40*/  IMAD.HI.U32 R0, R2, R9, RZ ;  /* 0x0000000902007227 */ /* 0x000fc800078e00ff */
[----:B------:R-:W-:Y:S02]  /*0b50*/  IMAD R2, R0, R3, R9 ;  /* 0x0000000300027224 */ /* 0x000fe400078e0209 */
[----:B------:R-:W1:Y:S03]  /*0b60*/  I2F.RP R3, R8 ;  /* 0x0000000800037306 */ /* 0x000e660000209400 */
[----:B------:R-:W-:-:S05]  /*0b70*/  ISETP.GT.U32.AND P1, PT, R7, R2, PT ;  /* 0x000000020700720c */ /* 0x000fca0003f24070 */
[----:B-1----:R-:W1:Y:S08]  /*0b80*/  MUFU.RCP R3, R3 ;  /* 0x0000000300037308 */ /* 0x002e700000001000 */
[----:B------:R-:W-:Y:S02]  /*0b90*/  @!P1 IMAD.IADD R2, R2, 0x1, -R7 ;  /* 0x0000000102029824 */ /* 0x000fe400078e0a07 */
[----:B------:R-:W-:Y:S01]  /*0ba0*/  @!P1 VIADD R0, R0, 0x1 ;  /* 0x0000000100009836 */ /* 0x000fe20000000000 */
[----:B------:R-:W-:-:S02]  /*0bb0*/  ISETP.NE.AND P1, PT, R11, RZ, PT ;  /* 0x000000ff0b00720c */ /* 0x000fc40003f25270 */
[----:B------:R-:W-:Y:S02]  /*0bc0*/  ISETP.GE.U32.AND P0, PT, R2, R7, PT ;  /* 0x000000070200720c */ /* 0x000fe40003f06070 */
[----:B------:R-:W-:-:S04]  /*0bd0*/  LOP3.LUT R2, R4, R11, RZ, 0x3c, !PT ;  /* 0x0000000b04027212 */ /* 0x000fc800078e3cff */
[----:B------:R-:W-:Y:S01]  /*0be0*/  ISETP.GE.AND P2, PT, R2, RZ, PT ;  /* 0x000000ff0200720c */ /* 0x000fe20003f46270 */
[----:B-1----:R-:W-:-:S06]  /*0bf0*/  VIADD R6, R3, 0xffffffe ;  /* 0x0ffffffe03067836 */ /* 0x002fcc0000000000 */
[----:B------:R-:W-:Y:S01]  /*0c00*/  @P0 VIADD R0, R0, 0x1 ;  /* 0x0000000100000836 */ /* 0x000fe20000000000 */
[----:B------:R1:W2:Y:S05]  /*0c10*/  F2I.FTZ.U32.TRUNC.NTZ R7, R6 ;  /* 0x0000000600077305 */ /* 0x0002aa000021f000 */
[----:B------:R-:W-:Y:S01]  /*0c20*/  @!P2 IMAD.MOV R0, RZ, RZ, -R0 ;  /* 0x000000ffff00a224 */ /* 0x000fe200078e0a00 */
[----:B------:R-:W-:Y:S02]  /*0c30*/  @!P1 LOP3.LUT R0, RZ, R11, RZ, 0x33, !PT ;  /* 0x0000000bff009212 */ /* 0x000fe400078e33ff */
[----:B------:R-:W-:Y:S01]  /*0c40*/  PLOP3.LUT P1, PT, PT, PT, UP1, 0x80, 0x8 ;  /* 0x000000000008781c */ /* 0x000fe20003f2f018 */
[----:B-1----:R-:W-:-:S02]  /*0c50*/  IMAD.MOV.U32 R6, RZ, RZ, RZ ;  /* 0x000000ffff067224 */ /* 0x002fc400078e00ff */
[----:B------:R-:W-:-:S04]  /*0c60*/  IMAD.MOV R2, RZ, RZ, -R0 ;  /* 0x000000ffff027224 */ /* 0x000fc800078e0a00 */
[----:B------:R-:W-:Y:S01]  /*0c70*/  IMAD R2, R11, R2, R4 ;  /* 0x000000020b027224 */ /* 0x000fe200078e0204 */
[----:B------:R-:W-:Y:S01]  /*0c80*/  LOP3.LUT R4, R36, 0x3f, RZ, 0xc0, !PT ;  /* 0x0000003f24047812 */ /* 0x000fe200078ec0ff */
[----:B--2---:R-:W-:Y:S02]  /*0c90*/  IMAD.MOV R5, RZ, RZ, -R7 ;  /* 0x000000ffff057224 */ /* 0x004fe400078e0a07 */
[----:B------:R-:W-:-:S05]  /*0ca0*/  IMAD.IADD R2, R10, 0x1, R2 ;  /* 0x000000010a027824 */ /* 0x000fca00078e0202 */
[----:B------:R-:W-:-:S05]  /*0cb0*/  LEA R3, R2, UR5, 0x1 ;  /* 0x0000000502037c11 */ /* 0x000fca000f8e08ff */
[----:B------:R-:W-:Y:S02]  /*0cc0*/  IMAD.U32 R2, R3, 0x40, R4 ;  /* 0x0000004003027824 */ /* 0x000fe400078e0004 */
[----:B------:R-:W-:-:S03]  /*0cd0*/  IMAD R3, R5, R8, RZ ;  /* 0x0000000805037224 */ /* 0x000fc600078e02ff */
[----:B------:R-:W-:Y:S01]  /*0ce0*/  IABS R5, R2 ;  /* 0x0000000200057213 */ /* 0x000fe20000000000 */
[----:B------:R-:W-:Y:S01]  /*0cf0*/  IMAD.HI.U32 R6, R7, R3, R6 ;  /* 0x0000000307067227 */ /* 0x000fe200078e0006 */
[----:B------:R-:W-:Y:S01]  /*0d00*/  ISETP.GE.AND P5, PT, R2, RZ, PT ;  /* 0x000000ff0200720c */ /* 0x000fe20003fa6270 */
[----:B------:R-:W1:Y:S02]  /*0d10*/  LDS R7, [UR10] ;  /* 0x0000000aff077984 */ /* 0x000e640008000800 */
[----:B------:R-:W-:Y:S01]  /*0d20*/  IMAD.MOV.U32 R3, RZ, RZ, R5 ;  /* 0x000000ffff037224 */ /* 0x000fe200078e0005 */
[----:B------:R-:W-:-:S03]  /*0d30*/  SHF.R.U32.HI R5, RZ, 0x5, R36 ;  /* 0x00000005ff057819 */ /* 0x000fc60000011624 */
[----:B------:R-:W-:Y:S01]  /*0d40*/  IMAD.HI.U32 R6, R6, R3, RZ ;  /* 0x0000000306067227 */ /* 0x000fe200078e00ff */
[----:B------:R-:W-:Y:S02]  /*0d50*/  R2UR UR7, R5 ;  /* 0x00000000050772ca */ /* 0x000fe400000e0000 */
[----:B------:R-:W-:Y:S01]  /*0d60*/  LOP3.LUT R5, R43, 0x8, RZ, 0xfc, !PT ;  /* 0x000000082b057812 */ /* 0x000fe200078efcff */
[----:B------:R-:W-:Y:S01]  /*0d70*/  IMAD.MOV R6, RZ, RZ, -R6 ;  /* 0x000000ffff067224 */ /* 0x000fe200078e0a06 */
[----:B------:R-:W-:Y:S02]  /*0d80*/  BAR.SYNC.DEFER_BLOCKING 0x0 ;  /* 0x0000000000007b1d */ /* 0x000fe40000010000 */
[----:B------:R-:W-:Y:S01]  /*0d90*/  ISETP.LT.AND P3, PT, R5, UR18, P3 ;  /* 0x0000001205007c0c */ /* 0x000fe20009f61270 */
[----:B------:R-:W-:Y:S01]  /*0da0*/  IMAD R3, R8, R6, R3 ;  /* 0x0000000608037224 */ /* 0x000fe200078e0203 */
[C---:B------:R-:W-:Y:S02]  /*0db0*/  LOP3.LUT R5, R43.reuse, 0x18, RZ, 0xfc, !PT ;  /* 0x000000182b057812 */ /* 0x040fe400078efcff */
[----:B------:R-:W-:-:S02]  /*0dc0*/  LOP3.LUT R6, R43, 0x10, RZ, 0xfc, !PT ;  /* 0x000000102b067812 */ /* 0x000fc400078efcff */
[----:B------:R-:W-:Y:S01]  /*0dd0*/  ISETP.GT.U32.AND P0, PT, R8, R3, PT ;  /* 0x000000030800720c */ /* 0x000fe20003f04070 */
[----:B------:R-:W-:Y:S01]  /*0de0*/  USHF.L.U32 UR4, UR7, 0x15, URZ ;  /* 0x0000001507047899 */ /* 0x000fe200080006ff */
[----:B------:R-:W-:Y:S02]  /*0df0*/  ISETP.LT.AND P1, PT, R5, UR18, P1 ;  /* 0x0000001205007c0c */ /* 0x000fe40008f21270 */
[----:B------:R-:W-:Y:S01]  /*0e00*/  LOP3.LUT R5, R36, 0x7f, RZ, 0xc0, !PT ;  /* 0x0000007f24057812 */ /* 0x000fe200078ec0ff */
[----:B------:R-:W-:-:S08]  /*0e10*/  ULOP3.LUT UR4, UR4, 0x600000, URZ, 0xc0, !UPT ;  /* 0x0060000004047892 */ /* 0x000fd0000f8ec0ff */
[----:B------:R-:W-:Y:S01]  /*0e20*/  @!P0 IMAD.IADD R3, R3, 0x1, -R8 ;  /* 0x0000000103038824 */ /* 0x000fe200078e0a08 */
[----:B------:R-:W-:-:S04]  /*0e30*/  PLOP3.LUT P0, PT, PT, PT, UP1, 0x80, 0x8 ;  /* 0x000000000008781c */ /* 0x000fc80003f0f018 */
[----:B------:R-:W-:Y:S02]  /*0e40*/  ISETP.GT.U32.AND P2, PT, R8, R3, PT ;  /* 0x000000030800720c */ /* 0x000fe40003f44070 */
[----:B------:R-:W-:Y:S02]  /*0e50*/  ISETP.LT.AND P0, PT, R6, UR18, P0 ;  /* 0x0000001206007c0c */ /* 0x000fe40008701270 */
[----:B-1----:R-:W-:Y:S01]  /*0e60*/  R2UR UR22, R7 ;  /* 0x00000000071672ca */ /* 0x002fe200000e0000 */
[----:B0-----:R-:W-:-:S04]  /*0e70*/  IMAD R7, R43, R84, RZ ;  /* 0x000000542b077224 */ /* 0x001fc800078e02ff */
[----:B------:R-:W-:-:S04]  /*0e80*/  IMAD R17, R84, 0x2, R7 ;  /* 0x0000000254117824 */ /* 0x000fc800078e0207 */
[----:B------:R-:W-:Y:S02]  /*0e90*/  @!P2 IMAD.IADD R3, R3, 0x1, -R8 ;  /* 0x000000010303a824 */ /* 0x000fe400078e0a08 */
[----:B------:R-:W-:Y:S02]  /*0ea0*/  IMAD R37, R84, 0x2, R17 ;  /* 0x0000000254257824 */ /* 0x000fe400078e0211 */
[----:B------:R-:W-:Y:S01]  /*0eb0*/  IMAD.MOV.U32 R99, RZ, RZ, R3 ;  /* 0x000000ffff637224 */ /* 0x000fe200078e0003 */
[----:B------:R-:W-:-:S03]  /*0ec0*/  UIADD3 UR11, UPT, UPT, UR22, UR4, URZ ;  /* 0x00000004160b7290 */ /* 0x000fc6000fffe0ff */
[----:B------:R-:W-:Y:S01]  /*0ed0*/  @!P5 IMAD.MOV R99, RZ, RZ, -R99 ;  /* 0x000000ffff63d224 */ /* 0x000fe200078e0a63 */
[----:B------:R-:W-:Y:S02]  /*0ee0*/  ISETP.NE.U32.AND P5, PT, R5, RZ, PT ;  /* 0x000000ff0500720c */ /* 0x000fe40003fa5070 */
[----:B------:R-:W-:Y:S01]  /*0ef0*/  @!P4 LOP3.LUT R99, RZ, R80, RZ, 0x33, !PT ;  /* 0x00000050ff63c212 */ /* 0x000fe200078e33ff */
[----:B------:R-:W-:Y:S10]  /*0f00*/  BRA.U UP0, `(.L_x_11) ;  /* 0x0000000100187547 */ /* 0x000ff4000b800000 */
[----:B------:R-:W-:Y:S01]  /*0f10*/  ELECT P2, URZ, PT ;  /* 0x0000000000ff782f */ /* 0x000fe20003840000 */
[----:B------:R-:W-:Y:S01]  /*0f20*/  IMAD.MOV.U32 R3, RZ, RZ, 0x1 ;  /* 0x00000001ff037424 */ /* 0x000fe200078e00ff */
[----:B------:R-:W-:Y:S01]  /*0f30*/  UMOV UR4, 0x40 ;  /* 0x0000004000047882 */ /* 0x000fe20000000000 */
[----:B------:R-:W-:Y:S01]  /*0f40*/  UVIRTCOUNT.DEALLOC.SMPOOL 0x80 ;  /* 0x000000800000784c */ /* 0x000fe20000000000 */
[----:B------:R-:W-:-:S09]  /*0f50*/  ULEA UR4, UR17, UR4, 0x18 ;  /* 0x0000000411047291 */ /* 0x000fd2000f8ec0ff */
[----:B------:R0:W-:Y:S03]  /*0f60*/  @P2 STS.U8 [UR4], R3 ;  /* 0x00000003ff002988 */ /* 0x0001e60008000004 */
.L_x_11:
[----:B------:R-:W-:Y:S01]  /*0f70*/  STTM.x32 tmem[UR11], RZ ;  /* 0x000000ff000079ed */ /* 0x000fe200082c000b */
[----:B------:R-:W1:Y:S02]  /*0f80*/  FENCE.VIEW.ASYNC.T ;  /* 0x00000000000073c6 */ /* 0x000e640000000200 */
[----:B-1----:R-:W-:Y:S01]  /*0f90*/  BAR.SYNC.DEFER_BLOCKING 0x0 ;  /* 0x0000000000007b1d */ /* 0x002fe20000010000 */
[C---:B------:R-:W-:Y:S01]  /*0fa0*/  IMAD R61, R84.reuse, 0x2, R37 ;  /* 0x00000002543d7824 */ /* 0x040fe200078e0225 */
[----:B------:R-:W-:Y:S01]  /*0fb0*/  PLOP3.LUT P2, PT, PT, PT, UP1, 0x80, 0x8 ;  /* 0x000000000008781c */ /* 0x000fe20003f4f018 */
[----:B------:R-:W-:Y:S02]  /*0fc0*/  IMAD R99, R99, UR8, RZ ;  /* 0x0000000863637c24 */ /* 0x000fe4000f8e02ff */
[C---:B------:R-:W-:Y:S01]  /*0fd0*/  IMAD R9, R84.reuse, 0x2, R61 ;  /* 0x0000000254097824 */ /* 0x040fe200078e023d */
[----:B------:R-:W-:Y:S01]  /*0fe0*/  VOTEU.ALL UP2, P5 ;  /* 0x0000000000ff7886 */ /* 0x000fe20002840000 */
[----:B------:R-:W-:Y:S01]  /*0ff0*/  VOTEU.ALL UP3, P5 ;  /* 0x0000000000ff7886 */ /* 0x000fe20002860000 */
[----:B------:R-:W-:Y:S01]  /*1000*/  IADD3 R98, P4, PT, R99, UR12, RZ ;  /* 0x0000000c63627c10 */ /* 0x000fe2000ff9e0ff */
[----:B------:R-:W-:Y:S01]  /*1010*/  IMAD R19, R84, 0x2, R9 ;  /* 0x0000000254137824 */ /* 0x000fe200078e0209 */
[----:B------:R-:W-:Y:S01]  /*1020*/  LOP3.LUT R10, R43, 0x20, RZ, 0xfc, !PT ;  /* 0x000000202b0a7812 */ /* 0x000fe200078efcff */
[----:B------:R-:W-:-:S04]  /*1030*/  @!UP2 UIADD3 UR8, UPT, UPT, -UR6, 0x100000, URZ ;  /* 0x001000000608a890 */ /* 0x000fc8000fffe1ff */
[----:B------:R-:W-:Y:S02]  /*1040*/  @!UP2 USHF.L.U32 UR9, UR8, 0xb, URZ ;  /* 0x0000000b0809a899 */ /* 0x000fe400080006ff */
[----:B------:R-:W-:Y:S01]  /*1050*/  @!UP2 USHF.L.U32 UR8, UR8, 0x1, URZ ;  /* 0x000000010808a899 */ /* 0x000fe200080006ff */
[C---:B------:R-:W-:Y:S01]  /*1060*/  IMAD R45, R84.reuse, 0x2, R19 ;  /* 0x00000002542d7824 */ /* 0x040fe200078e0213 */
[----:B------:R-:W-:Y:S02]  /*1070*/  LEA.HI.X.SX32 R99, R99, UR13, 0x1, P4 ;  /* 0x0000000d63637c11 */ /* 0x000fe4000a0f0eff */
[-C--:B------:R-:W-:Y:S01]  /*1080*/  IADD3 R6, P4, PT, R7, R98.reuse, RZ ;  /* 0x0000006207067210 */ /* 0x080fe20007f9e0ff */
[C---:B------:R-:W-:Y:S01]  /*1090*/  IMAD R11, R84.reuse, 0x4, R45 ;  /* 0x00000004540b7824 */ /* 0x040fe200078e022d */
[----:B------:R-:W-:Y:S02]  /*10a0*/  IADD3 R8, P6, PT, R9, R98, RZ ;  /* 0x0000006209087210 */ /* 0x000fe40007fde0ff */
[----:B------:R-:W-:Y:S01]  /*10b0*/  LEA.HI.X.SX32 R7, R7, R99, 0x1, P4 ;  /* 0x0000006307077211 */ /* 0x000fe200020f0eff */
[C---:B------:R-:W-:Y:S01]  /*10c0*/  IMAD R21, R84.reuse, 0x2, R11 ;  /* 0x0000000254157824 */ /* 0x040fe200078e020b */
[----:B------:R-:W-:Y:S01]  /*10d0*/  ISETP.LT.AND P2, PT, R43, UR18, P2 ;  /* 0x000000122b007c0c */ /* 0x000fe20009741270 */
[----:B------:R-:W1:Y:S02]  /*10e0*/  FENCE.VIEW.ASYNC.S ;  /* 0x00000000000073c6 */ /* 0x000e640000000000 */
[----:B-1----:R1:W2:Y:S02]  /*10f0*/  @!UP3 SYNCS.EXCH.64 URZ, [UR16], UR8 ;  /* 0x0000000810ffb5b2 */ /* 0x0022a40008000100 */
[----:B--2---:R-:W-:Y:S01]  /*1100*/  BAR.SYNC.DEFER_BLOCKING 0x0 ;  /* 0x0000000000007b1d */ /* 0x004fe20000010000 */
[----:B------:R-:W-:Y:S01]  /*1110*/  IMAD R47, R84, 0x2, R21 ;  /* 0x00000002542f7824 */ /* 0x000fe200078e0215 */
[----:B------:R-:W-:-:S03]  /*1120*/  PLOP3.LUT P4, PT, PT, PT, UP1, 0x80, 0x8 ;  /* 0x000000000008781c */ /* 0x000fc60003f8f018 */
[----:B------:R-:W-:Y:S01]  /*1130*/  IMAD R71, R84, 0x2, R47 ;  /* 0x0000000254477824 */ /* 0x000fe200078e022f */
[----:B------:R-:W-:-:S03]  /*1140*/  LEA.HI.X.SX32 R9, R9, R99, 0x1, P6 ;  /* 0x0000006309097211 */ /* 0x000fc600030f0eff */
[----:B------:R-:W-:Y:S01]  /*1150*/  IMAD R13, R84, 0x2, R71 ;  /* 0x00000002540d7824 */ /* 0x000fe200078e0247 */
[----:B------:R-:W-:Y:S02]  /*1160*/  ISETP.LT.AND P4, PT, R10, UR18, P4 ;  /* 0x000000120a007c0c */ /* 0x000fe4000a781270 */
[----:B------:R-:W-:Y:S01]  /*1170*/  PRMT R154, RZ, 0x7610, R154 ;  /* 0x00007610ff9a7816 */ /* 0x000fe2000000009a */
[C---:B------:R-:W-:Y:S01]  /*1180*/  IMAD R25, R84.reuse, 0x2, R13 ;  /* 0x0000000254197824 */ /* 0x040fe200078e020d */
[C---:B------:R-:W-:Y:S02]  /*1190*/  IADD3 R10, P6, PT, R11.reuse, R98, RZ ;  /* 0x000000620b0a7210 */ /* 0x040fe40007fde0ff */
[----:B------:R-:W-:Y:S01]  /*11a0*/  PRMT R160, RZ, 0x7610, R160 ;  /* 0x00007610ffa07816 */ /* 0x000fe200000000a0 */
[----:B------:R-:W-:Y:S01]  /*11b0*/  IMAD R57, R84, 0x2, R25 ;  /* 0x0000000254397824 */ /* 0x000fe200078e0219 */
[----:B------:R-:W-:Y:S02]  /*11c0*/  LEA.HI.X.SX32 R11, R11, R99, 0x1, P6 ;  /* 0x000000630b0b7211 */ /* 0x000fe400030f0eff */
[----:B0-----:R-:W-:-:S02]  /*11d0*/  LOP3.LUT R3, R43, 0x2, RZ, 0xfc, !PT ;  /* 0x000000022b037812 */ /* 0x001fc400078efcff */
[----:B------:R-:W-:Y:S02]  /*11e0*/  PRMT R162, RZ, 0x7610, R162 ;  /* 0x00007610ffa27816 */ /* 0x000fe400000000a2 */
[----:B------:R-:W-:Y:S01]  /*11f0*/  LOP3.LUT R16, R43, 0x1a, RZ, 0xfc, !PT ;  /* 0x0000001a2b107812 */ /* 0x000fe200078efcff */
[----:B------:R-:W2:Y:S01]  /*1200*/  @P2 LDG.E.U8 R152, desc[UR20][R6.64] ;  /* 0x0000001406982981 */ /* 0x000ea2000c1e1100 */
[C---:B------:R-:W-:Y:S01]  /*1210*/  IADD3 R12, P6, PT, R13.reuse, R98, RZ ;  /* 0x000000620d0c7210 */ /* 0x040fe20007fde0ff */
[----:B------:R-:W-:Y:S01]  /*1220*/  IMAD R27, R84, 0x4, R57 ;  /* 0x00000004541b7824 */ /* 0x000fe200078e0239 */
[----:B------:R-:W-:Y:S01]  /*1230*/  PLOP3.LUT P2, PT, PT, PT, UP1, 0x80, 0x8 ;  /* 0x000000000008781c */ /* 0x000fe20003f4f018 */
[----:B------:R-:W3:Y:S01]  /*1240*/  @P3 LDG.E.U8 R154, desc[UR20][R8.64] ;  /* 0x00000014089a3981 */ /* 0x000ee2000c1e1100 */
[----:B------:R-:W-:Y:S02]  /*1250*/  LEA.HI.X.SX32 R13, R13, R99, 0x1, P6 ;  /* 0x000000630d0d7211 */ /* 0x000fe400030f0eff */
[----:B------:R-:W-:Y:S01]  /*1260*/  PRMT R120, RZ, 0x7610, R120 ;  /* 0x00007610ff787816 */ /* 0x000fe20000000078 */
[----:B------:R-:W4:Y:S01]  /*1270*/  @P0 LDG.E.U8 R162, desc[UR20][R10.64] ;  /* 0x000000140aa20981 */ /* 0x000f22000c1e1100 */
[----:B------:R-:W-:-:S02]  /*1280*/  ISETP.LT.AND P2, PT, R3, UR18, P2 ;  /* 0x0000001203007c0c */ /* 0x000fc40009741270 */
[----:B------:R-:W-:Y:S01]  /*1290*/  PRMT R121, RZ, 0x7610, R121 ;  /* 0x00007610ff797816 */ /* 0x000fe20000000079 */
[----:B------:R-:W5:Y:S01]  /*12a0*/  @P1 LDG.E.U8 R160, desc[UR20][R12.64] ;  /* 0x000000140ca01981 */ /* 0x000f62000c1e1100 */
[----:B------:R-:W-:Y:S02]  /*12b0*/  IADD3 R14, P6, PT, R27, R98, RZ ;  /* 0x000000621b0e7210 */ /* 0x000fe40007fde0ff */
[----:B------:R-:W-:Y:S02]  /*12c0*/  IABS R143, R81 ;  /* 0x00000051008f7213 */ /* 0x000fe40000000000 */
[----:B------:R-:W-:Y:S02]  /*12d0*/  LOP3.LUT R23, R43, 0xc, RZ, 0xfc, !PT ;  /* 0x0000000c2b177812 */ /* 0x000fe400078efcff */
[----:B------:R-:W-:Y:S02]  /*12e0*/  PRMT R147, RZ, 0x7610, R147 ;  /* 0x00007610ff937816 */ /* 0x000fe40000000093 */
[----:B------:R-:W-:-:S02]  /*12f0*/  PRMT R157, RZ, 0x7610, R157 ;  /* 0x00007610ff9d7816 */ /* 0x000fc4000000009d */
[----:B------:R-:W-:Y:S02]  /*1300*/  LOP3.LUT R24, R43, 0x28, RZ, 0xfc, !PT ;  /* 0x000000282b187812 */ /* 0x000fe400078efcff */
[----:B------:R-:W-:Y:S02]  /*1310*/  PRMT R158, RZ, 0x7610, R158 ;  /* 0x00007610ff9e7816 */ /* 0x000fe4000000009e */
[----:B------:R-:W-:Y:S02]  /*1320*/  PRMT R161, RZ, 0x7610, R161 ;  /* 0x00007610ffa17816 */ /* 0x000fe400000000a1 */
[----:B------:R-:W-:Y:S02]  /*1330*/  PRMT R156, RZ, 0x7610, R156 ;  /* 0x00007610ff9c7816 */ /* 0x000fe4000000009c */
[----:B------:R-:W-:Y:S02]  /*1340*/  PRMT R130, RZ, 0x7610, R130 ;  /* 0x00007610ff827816 */ /* 0x000fe40000000082 */
[----:B------:R-:W-:-:S02]  /*1350*/  PRMT R132, RZ, 0x7610, R132 ;  /* 0x00007610ff847816 */ /* 0x000fc40000000084 */
[C---:B------:R-:W-:Y:S02]  /*1360*/  LOP3.LUT R42, R43.reuse, 0x2a, RZ, 0xfc, !PT ;  /* 0x0000002a2b2a7812 */ /* 0x040fe400078efcff */
[----:B------:R-:W-:Y:S02]  /*1370*/  PRMT R134, RZ, 0x7610, R134 ;  /* 0x00007610ff867816 */ /* 0x000fe40000000086 */
[----:B------:R-:W-:Y:S02]  /*1380*/  PRMT R155, RZ, 0x7610, R155 ;  /* 0x00007610ff9b7816 */ /* 0x000fe4000000009b */
[C---:B------:R-:W-:Y:S01]  /*1390*/  LOP3.LUT R30, R43.reuse, 0x38, RZ, 0xfc, !PT ;  /* 0x000000382b1e7812 */ /* 0x040fe200078efcff */
[----:B------:R-:W-:Y:S01]  /*13a0*/  USHF.L.U32 UR4, UR5, 0x5, URZ ;  /* 0x0000000505047899 */ /* 0x000fe200080006ff */
[----:B------:R-:W-:Y:S01]  /*13b0*/  LOP3.LUT R3, R43, 0xa, RZ, 0xfc, !PT ;  /* 0x0000000a2b037812 */ /* 0x000fe200078efcff */
[----:B------:R-:W-:Y:S01]  /*13c0*/  IMAD.SHL.U32 R0, R0, 0x40, RZ ;  /* 0x0000004000007824 */ /* 0x000fe200078e00ff */
[----:B------:R-:W-:Y:S01]  /*13d0*/  PLOP3.LUT P3, PT, PT, PT, UP1, 0x80, 0x8 ;  /* 0x000000000008781c */ /* 0x000fe20003f6f018 */
[----:B-1----:R-:W0:Y:S01]  /*13e0*/  LDCU UR8, c[0x0][0x3b0] ;  /* 0x00007600ff0877ac */ /* 0x002e220008000800 */
[----:B------:R-:W-:-:S02]  /*13f0*/  PLOP3.LUT P1, PT, PT, PT, UP1, 0x80, 0x8 ;  /* 0x000000000008781c */ /* 0x000fc40003f2f018 */
[----:B------:R-:W-:Y:S02]  /*1400*/  LEA.HI.X.SX32 R15, R27, R99, 0x1, P6 ;  /* 0x000000631b0f7211 */ /* 0x000fe400030f0eff */
[----:B------:R-:W-:Y:S02]  /*1410*/  ISETP.LT.AND P3, PT, R3, UR18, P3 ;  /* 0x0000001203007c0c */ /* 0x000fe40009f61270 */
[----:B------:R-:W-:Y:S01]  /*1420*/  ISETP.LT.AND P1, PT, R16, UR18, P1 ;  /* 0x0000001210007c0c */ /* 0x000fe20008f21270 */
[----:B------:R-:W2:Y:S01]  /*1430*/  @P4 LDG.E.U8 R120, desc[UR20][R14.64] ;  /* 0x000000140e784981 */ /* 0x000ea2000c1e1100 */
[----:B------:R-:W-:Y:S02]  /*1440*/  LOP3.LUT R3, R43, 0x12, RZ, 0xfc, !PT ;  /* 0x000000122b037812 */ /* 0x000fe400078efcff */
[----:B------:R-:W-:Y:S02]  /*1450*/  PLOP3.LUT P0, PT, PT, PT, UP1, 0x80, 0x8 ;  /* 0x000000000008781c */ /* 0x000fe40003f0f018 */
[----:B------:R-:W-:-:S02]  /*1460*/  IADD3 R16, P6, PT, R17, R98, RZ ;  /* 0x0000006211107210 */ /* 0x000fc40007fde0ff */
[----:B------:R-:W-:Y:S02]  /*1470*/  ISETP.LT.AND P0, PT, R3, UR18, P0 ;  /* 0x0000001203007c0c */ /* 0x000fe40008701270 */
[----:B------:R-:W-:Y:S02]  /*1480*/  IADD3 R18, P4, PT, R19, R98, RZ ;  /* 0x0000006213127210 */ /* 0x000fe40007f9e0ff */
[-C--:B------:R-:W-:Y:S02]  /*1490*/  LEA.HI.X.SX32 R17, R17, R99.reuse, 0x1, P6 ;  /* 0x0000006311117211 */ /* 0x080fe400030f0eff */
[----:B------:R-:W-:Y:S02]  /*14a0*/  LOP3.LUT R3, R43, 0x22, RZ, 0xfc, !PT ;  /* 0x000000222b037812 */ /* 0x000fe400078efcff */
[----:B------:R-:W-:Y:S01]  /*14b0*/  PLOP3.LUT P6, PT, PT, PT, UP1, 0x80, 0x8 ;  /* 0x000000000008781c */ /* 0x000fe20003fcf018 */
[----:B------:R-:W-:Y:S01]  /*14c0*/  IMAD R27, R84, 0x2, R27 ;  /* 0x00000002541b7824 */ /* 0x000fe200078e021b */
[----:B------:R-:W-:Y:S01]  /*14d0*/  LEA.HI.X.SX32 R19, R19, R99, 0x1, P4 ;  /* 0x0000006313137211 */ /* 0x000fe200020f0eff */
[----:B------:R-:W2:Y:S01]  /*14e0*/  @P2 LDG.E.U8 R121, desc[UR20][R16.64] ;  /* 0x0000001410792981 */ /* 0x000ea2000c1e1100 */
[----:B------:R-:W-:-:S02]  /*14f0*/  ISETP.LT.AND P4, PT, R3, UR18, P6 ;  /* 0x0000001203007c0c */ /* 0x000fc4000b781270 */
[CC--:B------:R-:W-:Y:S01]  /*1500*/  IADD3 R20, P6, PT, R21.reuse, R98.reuse, RZ ;  /* 0x0000006215147210 */ /* 0x0c0fe20007fde0ff */
[C---:B------:R-:W-:Y:S01]  /*1510*/  IMAD R59, R84.reuse, 0x2, R27 ;  /* 0x00000002543b7824 */ /* 0x040fe200078e021b */
[----:B------:R-:W-:Y:S01]  /*1520*/  PLOP3.LUT P2, PT, PT, PT, UP1, 0x80, 0x8 ;  /* 0x000000000008781c */ /* 0x000fe20003f4f018 */
[----:B------:R-:W1:Y:S01]  /*1530*/  I2F.RP R31, R143 ;  /* 0x0000008f001f7306 */ /* 0x000e620000209400 */
[-C--:B------:R-:W-:Y:S01]  /*1540*/  LEA.HI.X.SX32 R21, R21, R99.reuse, 0x1, P6 ;  /* 0x0000006315157211 */ /* 0x080fe200030f0eff */
[----:B------:R-:W2:Y:S01]  /*1550*/  @P3 LDG.E.U8 R161, desc[UR20][R18.64] ;  /* 0x0000001412a13981 */ /* 0x000ea2000c1e1100 */
[----:B------:R-:W-:Y:S01]  /*1560*/  IADD3 R22, P6, PT, R25, R98, RZ ;  /* 0x0000006219167210 */ /* 0x000fe20007fde0ff */
[C---:B------:R-:W-:Y:S01]  /*1570*/  IMAD R83, R84.reuse, 0x2, R59 ;  /* 0x0000000254537824 */ /* 0x040fe200078e023b */
[----:B------:R-:W-:Y:S01]  /*1580*/  ISETP.LT.AND P2, PT, R23, UR18, P2 ;  /* 0x0000001217007c0c */ /* 0x000fe20009741270 */
[----:B------:R-:W2:Y:S01]  /*1590*/  @P0 LDG.E.U8 R147, desc[UR20][R20.64] ;  /* 0x0000001414930981 */ /* 0x000ea2000c1e1100 */
[----:B------:R-:W-:Y:S01]  /*15a0*/  LEA.HI.X.SX32 R23, R25, R99, 0x1, P6 ;  /* 0x0000006319177211 */ /* 0x000fe200030f0eff */
[----:B------:R-:W-:Y:S01]  /*15b0*/  IMAD R29, R84, 0x2, R83 ;  /* 0x00000002541d7824 */ /* 0x000fe200078e0253 */
[----:B------:R-:W-:-:S03]  /*15c0*/  PLOP3.LUT P0, PT, PT, PT, UP1, 0x80, 0x8 ;  /* 0x000000000008781c */ /* 0x000fc60003f0f018 */
[----:B------:R-:W2:Y:S01]  /*15d0*/  @P1 LDG.E.U8 R157, desc[UR20][R22.64] ;  /* 0x00000014169d1981 */ /* 0x000ea2000c1e1100 */
[CC--:B------:R-:W-:Y:S01]  /*15e0*/  IADD3 R26, P1, PT, R27.reuse, R98.reuse, RZ ;  /* 0x000000621b1a7210 */ /* 0x0c0fe20007f3e0ff */
[----:B------:R-:W-:Y:S01]  /*15f0*/  IMAD R49, R84, 0x2, R29 ;  /* 0x0000000254317824 */ /* 0x000fe200078e021d */
[----:B------:R-:W-:Y:S01]  /*1600*/  ISETP.LT.AND P0, PT, R24, UR18, P0 ;  /* 0x0000001218007c0c */ /* 0x000fe20008701270 */
[----:B-1----:R-:W1:Y:S01]  /*1610*/  MUFU.RCP R31, R31 ;  /* 0x0000001f001f7308 */ /* 0x002e620000001000 */
[----:B------:R-:W-:Y:S01]  /*1620*/  LEA.HI.X.SX32 R27, R27, R99, 0x1, P1 ;  /* 0x000000631b1b7211 */ /* 0x000fe200008f0eff */
[----:B------:R-:W-:Y:S01]  /*1630*/  IMAD R65, R84, 0x2, R49 ;  /* 0x0000000254417824 */ /* 0x000fe200078e0231 */
[----:B------:R-:W-:-:S03]  /*1640*/  IADD3 R28, P1, PT, R29, R98, RZ ;  /* 0x000000621d1c7210 */ /* 0x000fc60007f3e0ff */
[C---:B------:R-:W-:Y:S01]  /*1650*/  IMAD R33, R84.reuse, 0x4, R65 ;  /* 0x0000000454217824 */ /* 0x040fe200078e0241 */
[----:B------:R-:W-:Y:S01]  /*1660*/  LEA.HI.X.SX32 R29, R29, R99, 0x1, P1 ;  /* 0x000000631d1d7211 */ /* 0x000fe200008f0eff */
[----:B------:R-:W2:Y:S01]  /*1670*/  @P4 LDG.E.U8 R155, desc[UR20][R26.64] ;  /* 0x000000141a9b4981 */ /* 0x000ea2000c1e1100 */
[C---:B------:R-:W-:Y:S01]  /*1680*/  LOP3.LUT R25, R43.reuse, 0x30, RZ, 0xfc, !PT ;  /* 0x000000302b197812 */ /* 0x040fe200078efcff */
[C---:B------:R-:W-:Y:S01]  /*1690*/  IMAD R51, R84.reuse, 0x2, R33 ;  /* 0x0000000254337824 */ /* 0x040fe200078e0221 */
[----:B------:R-:W-:Y:S01]  /*16a0*/  PLOP3.LUT P1, PT, PT, PT, UP1, 0x80, 0x8 ;  /* 0x000000000008781c */ /* 0x000fe20003f2f018 */
[----:B------:R-:W2:Y:S01]  /*16b0*/  @P0 LDG.E.U8 R158, desc[UR20][R28.64] ;  /* 0x000000141c9e0981 */ /* 0x000ea2000c1e1100 */
[----:B------:R-:W-:Y:S01]  /*16c0*/  LOP3.LUT R3, R43, 0x4, RZ, 0xfc, !PT ;  /* 0x000000042b037812 */ /* 0x000fe200078efcff */
[----:B------:R-:W-:Y:S01]  /*16d0*/  IMAD R67, R84, 0x2, R51 ;  /* 0x0000000254437824 */ /* 0x000fe200078e0233 */
[----:B------:R-:W-:Y:S02]  /*16e0*/  ISETP.LT.AND P0, PT, R25, UR18, P1 ;  /* 0x0000001219007c0c */ /* 0x000fe40008f01270 */
[----:B------:R-:W-:-:S02]  /*16f0*/  PLOP3.LUT P3, PT, PT, PT, UP1, 0x80, 0x8 ;  /* 0x000000000008781c */ /* 0x000fc40003f6f018 */
[-C--:B------:R-:W-:Y:S01]  /*1700*/  IADD3 R32, P6, PT, R33, R98.reuse, RZ ;  /* 0x0000006221207210 */ /* 0x080fe20007fde0ff */
[C---:B------:R-:W-:Y:S01]  /*1710*/  IMAD R115, R84.reuse, 0x2, R67 ;  /* 0x0000000254737824 */ /* 0x040fe200078e0243 */
[----:B------:R-:W-:Y:S01]  /*1720*/  ISETP.LT.AND P3, PT, R3, UR18, P3 ;  /* 0x0000001203007c0c */ /* 0x000fe20009f61270 */
[----:B-1----:R-:W-:Y:S01]  /*1730*/  VIADD R90, R31, 0xffffffe ;  /* 0x0ffffffe1f5a7836 */ /* 0x002fe20000000000 */
[-C--:B------:R-:W-:Y:S01]  /*1740*/  LEA.HI.X.SX32 R33, R33, R99.reuse, 0x1, P6 ;  /* 0x0000006321217211 */ /* 0x080fe200030f0eff */
[----:B------:R-:W-:Y:S01]  /*1750*/  IMAD R53, R84, 0x2, R115 ;  /* 0x0000000254357824 */ /* 0x000fe200078e0273 */
[----:B------:R-:W-:Y:S01]  /*1760*/  IADD3 R38, P6, PT, R37, R98, RZ ;  /* 0x0000006225267210 */ /* 0x000fe20007fde0ff */
[----:B------:R-:W1:Y:S01]  /*1770*/  F2I.FTZ.U32.TRUNC.NTZ R91, R90 ;  /* 0x0000005a005b7305 */ /* 0x000e62000021f000 */
[----:B------:R-:W-:Y:S01]  /*1780*/  LOP3.LUT R3, R43, 0x14, RZ, 0xfc, !PT ;  /* 0x000000142b037812 */ /* 0x000fe200078efcff */
[----:B------:R-:W2:Y:S01]  /*1790*/  @P0 LDG.E.U8 R156, desc[UR20][R32.64] ;  /* 0x00000014209c0981 */ /* 0x000ea2000c1e1100 */
[----:B------:R-:W-:-:S02]  /*17a0*/  LEA.HI.X.SX32 R31, R37, R99, 0x1, P6 ;  /* 0x00000063251f7211 */ /* 0x000fc400030f0eff */
[----:B------:R-:W-:Y:S02]  /*17b0*/  PLOP3.LUT P1, PT, PT, PT, UP1, 0x80, 0x8 ;  /* 0x000000000008781c */ /* 0x000fe40003f2f018 */
[-C--:B------:R-:W-:Y:S02]  /*17c0*/  IADD3 R40, P6, PT, R45, R98.reuse, RZ ;  /* 0x000000622d287210 */ /* 0x080fe40007fde0ff */
[----:B------:R-:W-:Y:S01]  /*17d0*/  IADD3 R34, P0, PT, R53, R98, RZ ;  /* 0x0000006235227210 */ /* 0x000fe20007f1e0ff */
[----:B------:R-:W-:Y:S01]  /*17e0*/  @P3 IMAD.MOV.U32 R39, RZ, RZ, R31 ;  /* 0x000000ffff273224 */ /* 0x000fe200078e001f */
[----:B------:R-:W-:Y:S02]  /*17f0*/  ISETP.LT.AND P1, PT, R3, UR18, P1 ;  /* 0x0000001203007c0c */ /* 0x000fe40008f21270 */
[-C--:B------:R-:W-:Y:S02]  /*1800*/  LEA.HI.X.SX32 R45, R45, R99.reuse, 0x1, P6 ;  /* 0x000000632d2d7211 */ /* 0x080fe400030f0eff */
[----:B------:R-:W-:Y:S01]  /*1810*/  LEA.HI.X.SX32 R35, R53, R99, 0x1, P0 ;  /* 0x0000006335237211 */ /* 0x000fe200000f0eff */
[----:B------:R-:W2:Y:S01]  /*1820*/  @P3 LDG.E.U8 R130, desc[UR20][R38.64] ;  /* 0x0000001426823981 */ /* 0x000ea2000c1e1100 */
[----:B------:R-:W-:-:S02]  /*1830*/  LOP3.LUT R3, R43, 0x1c, RZ, 0xfc, !PT ;  /* 0x0000001c2b037812 */ /* 0x000fc400078efcff */
[----:B------:R-:W-:Y:S01]  /*1840*/  PLOP3.LUT P0, PT, PT, PT, UP1, 0x80, 0x8 ;  /* 0x000000000008781c */ /* 0x000fe20003f0f018 */
[----:B------:R-:W-:Y:S01]  /*1850*/  @P2 IMAD.MOV.U32 R41, RZ, RZ, R45 ;  /* 0x000000ffff292224 */ /* 0x000fe200078e002d */
[----:B------:R-:W-:Y:S02]  /*1860*/  PLOP3.LUT P3, PT, PT, PT, UP1, 0x80, 0x8 ;  /* 0x000000000008781c */ /* 0x000fe40003f6f018 */
[----:B------:R-:W-:Y:S01]  /*1870*/  ISETP.LT.AND P0, PT, R3, UR18, P0 ;  /* 0x0000001203007c0c */ /* 0x000fe20008701270 */
[----:B-1----:R-:W-:Y:S01]  /*1880*/  IMAD.MOV R46, RZ, RZ, -R91 ;  /* 0x000000ffff2e7224 */ /* 0x002fe200078e0a5b */
[----:B------:R-:W-:Y:S01]  /*1890*/  LOP3.LUT R3, R43, 0x6, RZ, 0xfc, !PT ;  /* 0x000000062b037812 */ /* 0x000fe200078efcff */
[----:B------:R-:W2:Y:S01]  /*18a0*/  @P2 LDG.E.U8 R132, desc[UR20][R40.64] ;  /* 0x0000001428842981 */ /* 0x000ea2000c1e1100 */
[----:B------:R-:W-:Y:S02]  /*18b0*/  IADD3 R44, P6, PT, R47, R98, RZ ;  /* 0x000000622f2c7210 */ /* 0x000fe40007fde0ff */
[----:B------:R-:W-:Y:S01]  /*18c0*/  ISETP.LT.AND P3, PT, R3, UR18, P3 ;  /* 0x0000001203007c0c */ /* 0x000fe20009f61270 */
[----:B------:R-:W-:Y:S01]  /*18d0*/  IMAD R3, R46, R143, RZ ;  /* 0x0000008f2e037224 */ /* 0x000fe200078e02ff */
[----:B------:R-:W-:Y:S01]  /*18e0*/  PLOP3.LUT P2, PT, PT, PT, UP1, 0x80, 0x8 ;  /* 0x000000000008781c */ /* 0x000fe20003f4f018 */
[----:B------:R-:W-:Y:S01]  /*18f0*/  @P1 IMAD.MOV.U32 R46, RZ, RZ, R44 ;  /* 0x000000ffff2e1224 */ /* 0x000fe200078e002c */
[----:B------:R-:W-:-:S02]  /*1900*/  LEA.HI.X.SX32 R47, R47, R99, 0x1, P6 ;  /* 0x000000632f2f7211 */ /* 0x000fc400030f0eff */
[----:B------:R-:W-:-:S03]  /*1910*/  ISETP.LT.AND P2, PT, R42, UR18, P2 ;  /* 0x000000122a007c0c */ /* 0x000fc60009741270 */
[----:B------:R1:W2:Y:S01]  /*1920*/  @P1 LDG.E.U8 R134, desc[UR20][R46.64] ;  /* 0x000000142e861981 */ /* 0x0002a2000c1e1100 */
[----:B------:R-:W-:Y:S02]  /*1930*/  PRMT R153, RZ, 0x7610, R153 ;  /* 0x00007610ff997816 */ /* 0x000fe40000000099 */
[----:B-1----:R-:W-:-:S04]  /*1940*/  IADD3 R46, P6, PT, R49, R98, RZ ;  /* 0x00000062312e7210 */ /* 0x002fc80007fde0ff */
[----:B------:R-:W-:-:S03]  /*1950*/  LEA.HI.X.SX32 R49, R49, R99, 0x1, P6 ;  /* 0x0000006331317211 */ /* 0x000fc600030f0eff */
[----:B------:R-:W-:Y:S01]  /*1960*/  @P2 IMAD.MOV.U32 R54, RZ, RZ, R46 ;  /* 0x000000ffff362224 */ /* 0x000fe200078e002e */
[----:B------:R-:W-:Y:S02]  /*1970*/  PLOP3.LUT P4, PT, PT, PT, UP1, 0x80, 0x8 ;  /* 0x000000000008781c */ /* 0x000fe40003f8f018 */
[----:B------:R-:W-:Y:S01]  /*1980*/  LOP3.LUT R48, R43, 0x32, RZ, 0xfc, !PT ;  /* 0x000000322b307812 */ /* 0x000fe200078efcff */
[----:B------:R-:W-:Y:S01]  /*1990*/  @P2 IMAD.MOV.U32 R55, RZ, RZ, R49 ;  /* 0x000000ffff372224 */ /* 0x000fe200078e0031 */
[----:B------:R-:W-:Y:S02]  /*19a0*/  PLOP3.LUT P1, PT, PT, PT, UP1, 0x80, 0x8 ;  /* 0x000000000008781c */ /* 0x000fe40003f2f018 */
[----:B------:R-:W-:Y:S02]  /*19b0*/  ISETP.LT.AND P4, PT, R30, UR18, P4 ;  /* 0x000000121e007c0c */ /* 0x000fe4000a781270 */
[----:B------:R-:W-:Y:S01]  /*19c0*/  ISETP.LT.AND P1, PT, R48, UR18, P1 ;  /* 0x0000001230007c0c */ /* 0x000fe20008f21270 */
[----:B------:R1:W2:Y:S01]  /*19d0*/  @P2 LDG.E.U8 R153, desc[UR20][R54.64] ;  /* 0x0000001436992981 */ /* 0x0002a2000c1e1100 */
[----:B------:R-:W-:-:S02]  /*19e0*/  IADD3 R50, P2, PT, R51, R98, RZ ;  /* 0x0000006233327210 */ /* 0x000fc40007f5e0ff */
[----:B------:R-:W-:Y:S02]  /*19f0*/  PRMT R122, RZ, 0x7610, R122 ;  /* 0x00007610ff7a7816 */ /* 0x000fe4000000007a */
[----:B------:R-:W-:Y:S02]  /*1a00*/  LEA.HI.X.SX32 R51, R51, R99, 0x1, P2 ;  /* 0x0000006333337211 */ /* 0x000fe400010f0eff */
[----:B------:R-:W-:Y:S02]  /*1a10*/  LOP3.LUT R52, R43, 0x3a, RZ, 0xfc, !PT ;  /* 0x0000003a2b347812 */ /* 0x000fe400078efcff */
[----:B------:R-:W-:Y:S01]  /*1a20*/  PLOP3.LUT P2, PT, PT, PT, UP1, 0x80, 0x8 ;  /* 0x000000000008781c */ /* 0x000fe20003f4f018 */
[----:B------:R-:W-:Y:S01]  /*1a30*/  IMAD.MOV.U32 R90, RZ, RZ, RZ ;  /* 0x000000ffff5a7224 */ /* 0x000fe200078e00ff */
[----:B------:R-:W-:Y:S01]  /*1a40*/  PRMT R151, RZ, 0x7610, R151 ;  /* 0x00007610ff977816 */ /* 0x000fe20000000097 */
[----:B------:R-:W-:Y:S01]  /*1a50*/  IMAD R39, R84, 0x2, R53 ;  /* 0x0000000254277824 */ /* 0x000fe200078e0235 */
[----:B------:R-:W-:Y:S01]  /*1a60*/  LOP3.LUT R114, R0, UR4, R43, 0xfe, !PT ;  /* 0x0000000400727c12 */ /* 0x000fe2000f8efe2b */
[----:B------:R-:W2:Y:S01]  /*1a70*/  @P4 LDG.E.U8 R122, desc[UR20][R34.64] ;  /* 0x00000014227a4981 */ /* 0x000ea2000c1e1100 */
[----:B------:R-:W-:Y:S01]  /*1a80*/  ISETP.LT.AND P2, PT, R52, UR18, P2 ;  /* 0x0000001234007c0c */ /* 0x000fe20009741270 */
[----:B------:R-:W-:Y:S01]  /*1a90*/  IMAD.HI.U32 R90, R91, R3, R90 ;  /* 0x000000035b5a7227 */ /* 0x000fe200078e005a */
[----:B------:R-:W-:Y:S01]  /*1aa0*/  LOP3.LUT R37, R43, 0x24, RZ, 0xfc, !PT ;  /* 0x000000242b257812 */ /* 0x000fe200078efcff */
[----:B------:R-:W2:Y:S01]  /*1ab0*/  @P1 LDG.E.U8 R151, desc[UR20][R50.64] ;  /* 0x0000001432971981 */ /* 0x000ea2000c1e1100 */
[----:B------:R-:W-:-:S02]  /*1ac0*/  PLOP3.LUT P4, PT, PT, PT, UP1, 0x80, 0x8 ;  /* 0x000000000008781c */ /* 0x000fc40003f8f018 */
[----:B------:R-:W-:Y:S02]  /*1ad0*/  IABS R82, R114 ;  /* 0x0000007200527213 */ /* 0x000fe40000000000 */
[----:B------:R-:W-:Y:S02]  /*1ae0*/  LOP3.LUT R92, R114, 0x2, RZ, 0xfc, !PT ;  /* 0x00000002725c7812 */ /* 0x000fe400078efcff */
[----:B-1----:R-:W-:Y:S02]  /*1af0*/  IADD3 R54, P1, PT, R39, R98, RZ ;  /* 0x0000006227367210 */ /* 0x002fe40007f3e0ff */
[----:B------:R-:W-:Y:S01]  /*1b00*/  ISETP.LT.AND P4, PT, R37, UR18, P4 ;  /* 0x0000001225007c0c */ /* 0x000fe2000a781270 */
[----:B------:R-:W-:Y:S01]  /*1b10*/  IMAD.HI.U32 R37, R90, R82, RZ ;  /* 0x000000525a257227 */ /* 0x000fe200078e00ff */
[----:B------:R-:W-:Y:S02]  /*1b20*/  PRMT R149, RZ, 0x7610, R149 ;  /* 0x00007610ff957816 */ /* 0x000fe40000000095 */
[----:B------:R-:W-:-:S02]  /*1b30*/  LOP3.LUT R3, R43, 0x16, RZ, 0xfc, !PT ;  /* 0x000000162b037812 */ /* 0x000fc400078efcff */
[----:B------:R-:W-:Y:S02]  /*1b40*/  PLOP3.LUT P6, PT, PT, PT, UP1, 0x80, 0x8 ;  /* 0x000000000008781c */ /* 0x000fe40003fcf018 */
[----:B------:R-:W-:Y:S02]  /*1b50*/  IABS R150, R92 ;  /* 0x0000005c00967213 */ /* 0x000fe40000000000 */
[----:B------:R-:W-:Y:S02]  /*1b60*/  LEA.HI.X.SX32 R55, R39, R99, 0x1, P1 ;  /* 0x0000006327377211 */ /* 0x000fe400008f0eff */
[----:B------:R-:W-:Y:S01]  /*1b70*/  LOP3.LUT R97, R114, 0x4, RZ, 0xfc, !PT ;  /* 0x0000000472617812 */ /* 0x000fe200078efcff */
[----:B------:R-:W-:Y:S01]  /*1b80*/  IMAD.MOV R37, RZ, RZ, -R37 ;  /* 0x000000ffff257224 */ /* 0x000fe200078e0a25 */
[----:B------:R-:W-:Y:S01]  /*1b90*/  ISETP.LT.AND P6, PT, R3, UR18, P6 ;  /* 0x0000001203007c0c */ /* 0x000fe2000b7c1270 */
[C---:B------:R-:W-:Y:S01]  /*1ba0*/  IMAD.HI.U32 R3, R90.reuse, R150, RZ ;  /* 0x000000965a037227 */ /* 0x040fe200078e00ff */
[----:B------:R-:W-:Y:S01]  /*1bb0*/  IABS R109, R97 ;  /* 0x00000061006d7213 */ /* 0x000fe20000000000 */
[----:B------:R-:W2:Y:S01]  /*1bc0*/  @P2 LDG.E.U8 R149, desc[UR20][R54.64] ;  /* 0x0000001436952981 */ /* 0x000ea2000c1e1100 */
[----:B------:R-:W-:Y:S01]  /*1bd0*/  IADD3 R56, P2, PT, R57, R98, RZ ;  /* 0x0000006239387210 */ /* 0x000fe20007f5e0ff */
[----:B------:R-:W-:Y:S01]  /*1be0*/  IMAD R82, R143, R37, R82 ;  /* 0x000000258f527224 */ /* 0x000fe200078e0252 */
[----:B------:R-:W-:Y:S01]  /*1bf0*/  PRMT R136, RZ, 0x7610, R136 ;  /* 0x00007610ff887816 */ /* 0x000fe20000000088 */
[----:B------:R-:W-:Y:S01]  /*1c00*/  IMAD.MOV R37, RZ, RZ, -R3 ;  /* 0x000000ffff257224 */ /* 0x000fe200078e0a03 */
[----:B------:R-:W-:Y:S01]  /*1c10*/  LEA.HI.X.SX32 R57, R57, R99, 0x1, P2 ;  /* 0x0000006339397211 */ /* 0x000fe200010f0eff */
[----:B------:R-:W-:-:S04]  /*1c20*/  IMAD.HI.U32 R3, R90, R109, RZ ;  /* 0x0000006d5a037227 */ /* 0x000fc800078e00ff */
[----:B------:R-:W-:Y:S01]  /*1c30*/  IMAD.MOV R58, RZ, RZ, -R3 ;  /* 0x000000ffff3a7224 */ /* 0x000fe200078e0a03 */
[----:B------:R-:W2:Y:S01]  /*1c40*/  @P0 LDG.E.U8 R136, desc[UR20][R56.64] ;  /* 0x0000001438880981 */ /* 0x000ea2000c1e1100 */
[----:B------:R-:W-:Y:S02]  /*1c50*/  IADD3 R60, P0, PT, R61, R98, RZ ;  /* 0x000000623d3c7210 */ /* 0x000fe40007f1e0ff */
[----:B------:R-:W-:Y:S01]  /*1c60*/  IMAD R109, R143, R58, R109 ;  /* 0x0000003a8f6d7224 */ /* 0x000fe200078e026d */
[----:B------:R-:W-:Y:S02]  /*1c70*/  IADD3 R58, P2, PT, R59, R98, RZ ;  /* 0x000000623b3a7210 */ /* 0x000fe40007f5e0ff */
[----:B------:R-:W-:Y:S02]  /*1c80*/  LEA.HI.X.SX32 R61, R61, R99, 0x1, P0 ;  /* 0x000000633d3d7211 */ /* 0x000fe400000f0eff */
[----:B------:R-:W-:Y:S02]  /*1c90*/  LOP3.LUT R53, R43, 0x2c, RZ, 0xfc, !PT ;  /* 0x0000002c2b357812 */ /* 0x000fe400078efcff */
[----:B------:R-:W-:-:S02]  /*1ca0*/  PLOP3.LUT P0, PT, PT, PT, UP1, 0x80, 0x8 ;  /* 0x000000000008781c */ /* 0x000fc40003f0f018 */
[----:B------:R-:W-:Y:S02]  /*1cb0*/  PRMT R138, RZ, 0x7610, R138 ;  /* 0x00007610ff8a7816 */ /* 0x000fe4000000008a */
[----:B------:R-:W-:Y:S02]  /*1cc0*/  LEA.HI.X.SX32 R59, R59, R99, 0x1, P2 ;  /* 0x000000633b3b7211 */ /* 0x000fe400010f0eff */
[----:B------:R-:W-:-:S03]  /*1cd0*/  ISETP.LT.AND P0, PT, R53, UR18, P0 ;  /* 0x0000001235007c0c */ /* 0x000fc60008701270 */
[----:B------:R-:W2:Y:S01]  /*1ce0*/  @P4 LDG.E.U8 R138, desc[UR20][R58.64] ;  /* 0x000000143a8a4981 */ /* 0x000ea2000c1e1100 */
[C---:B------:R-:W-:Y:S02]  /*1cf0*/  IADD3 R64, P4, PT, R65.reuse, R98, RZ ;  /* 0x0000006241407210 */ /* 0x040fe40007f9e0ff */
[----:B------:R-:W-:Y:S01]  /*1d00*/  PRMT R124, RZ, 0x7610, R124 ;  /* 0x00007610ff7c7816 */ /* 0x000fe2000000007c */
[----:B------:R-:W-:Y:S01]  /*1d10*/  IMAD R39, R84, 0x2, R39 ;  /* 0x0000000254277824 */ /* 0x000fe200078e0227 */
[----:B------:R-:W-:Y:S02]  /*1d20*/  LEA.HI.X.SX32 R65, R65, R99, 0x1, P4 ;  /* 0x0000006341417211 */ /* 0x000fe400020f0eff */
[C---:B------:R-:W-:Y:S02]  /*1d30*/  LOP3.LUT R96, R114.reuse, 0x6, RZ, 0xfc, !PT ;  /* 0x0000000672607812 */ /* 0x040fe400078efcff */
[----:B------:R-:W-:Y:S01]  /*1d40*/  LOP3.LUT R41, R114, 0x8, RZ, 0xfc, !PT ;  /* 0x0000000872297812 */ /* 0x000fe200078efcff */
[----:B------:R-:W2:Y:S01]  /*1d50*/  @P0 LDG.E.U8 R124, desc[UR20][R64.64] ;  /* 0x00000014407c0981 */ /* 0x000ea2000c1e1100 */
[----:B------:R-:W-:-:S02]  /*1d60*/  IABS R108, R96 ;  /* 0x00000060006c7213 */ /* 0x000fc40000000000 */
[----:B------:R-:W-:Y:S01]  /*1d70*/  IADD3 R68, P0, PT, R39, R98, RZ ;  /* 0x0000006227447210 */ /* 0x000fe20007f1e0ff */
[----:B------:R-:W-:Y:S01]  /*1d80*/  IMAD R150, R143, R37, R150 ;  /* 0x000000258f967224 */ /* 0x000fe200078e0296 */
[----:B------:R-:W-:Y:S02]  /*1d90*/  ISETP.GE.AND P1, PT, R41, RZ, PT ;  /* 0x000000ff2900720c */ /* 0x000fe40003f26270 */
[----:B------:R-:W-:Y:S01]  /*1da0*/  IABS R86, R41 ;  /* 0x0000002900567213 */ /* 0x000fe20000000000 */
[----:B------:R-:W-:Y:S01]  /*1db0*/  IMAD.HI.U32 R37, R90, R108, RZ ;  /* 0x0000006c5a257227 */ /* 0x000fe200078e00ff */
[----:B------:R-:W-:Y:S02]  /*1dc0*/  LEA.HI R41, R36, 0xe, RZ, 0x1a ;  /* 0x0000000e24297811 */ /* 0x000fe400078fd0ff */
[----:B------:R-:W-:Y:S02]  /*1dd0*/  PRMT R123, RZ, 0x7610, R123 ;  /* 0x00007610ff7b7816 */ /* 0x000fe4000000007b */
[----:B------:R-:W-:-:S02]  /*1de0*/  LEA.HI.X.SX32 R69, R39, R99, 0x1, P0 ;  /* 0x0000006327457211 */ /* 0x000fc400000f0eff */
[----:B------:R-:W-:Y:S01]  /*1df0*/  PLOP3.LUT P0, PT, PT, PT, UP1, 0x80, 0x8 ;  /* 0x000000000008781c */ /* 0x000fe20003f0f018 */
[----:B------:R-:W-:Y:S01]  /*1e00*/  IMAD.MOV R37, RZ, RZ, -R37 ;  /* 0x000000ffff257224 */ /* 0x000fe200078e0a25 */
[----:B------:R-:W-:Y:S01]  /*1e10*/  IADD3 R66, P4, PT, R67, R98, RZ ;  /* 0x0000006243427210 */ /* 0x000fe20007f9e0ff */
[C---:B------:R-:W-:Y:S01]  /*1e20*/  IMAD R73, R41.reuse, R84, RZ ;  /* 0x0000005429497224 */ /* 0x040fe200078e02ff */
[----:B------:R-:W-:Y:S01]  /*1e30*/  ISETP.LT.AND P0, PT, R41, UR18, P0 ;  /* 0x0000001229007c0c */ /* 0x000fe20008701270 */
[----:B------:R-:W2:Y:S01]  /*1e40*/  @P3 LDG.E.U8 R123, desc[UR20][R60.64] ;  /* 0x000000143c7b3981 */ /* 0x000ea2000c1e1100 */
[----:B------:R-:W-:Y:S01]  /*1e50*/  LOP3.LUT R63, R43, 0x3c, RZ, 0xfc, !PT ;  /* 0x0000003c2b3f7812 */ /* 0x000fe200078efcff */
[----:B------:R-:W-:Y:S01]  /*1e60*/  IMAD R108, R143, R37, R108 ;  /* 0x000000258f6c7224 */ /* 0x000fe200078e026c */
[----:B------:R-:W-:Y:S02]  /*1e70*/  PLOP3.LUT P3, PT, PT, PT, UP1, 0x80, 0x8 ;  /* 0x000000000008781c */ /* 0x000fe40003f6f018 */
[----:B------:R-:W-:-:S02]  /*1e80*/  LEA.HI.X.SX32 R67, R67, R99, 0x1, P4 ;  /* 0x0000006343437211 */ /* 0x000fc400020f0eff */
[----:B------:R-:W-:Y:S02]  /*1e90*/  LEA.HI R37, R36, 0x2e, RZ, 0x1a ;  /* 0x0000002e24257811 */ /* 0x000fe400078fd0ff */
[----:B------:R-:W-:Y:S02]  /*1ea0*/  IADD3 R72, P4, PT, R73, R98, RZ ;  /* 0x0000006249487210 */ /* 0x000fe40007f9e0ff */
[----:B------:R-:W-:Y:S02]  /*1eb0*/  ISETP.LT.AND P3, PT, R63, UR18, P3 ;  /* 0x000000123f007c0c */ /* 0x000fe40009f61270 */
[----:B------:R-:W-:Y:S01]  /*1ec0*/  PRMT R127, RZ, 0x7610, R127 ;  /* 0x00007610ff7f7816 */ /* 0x000fe2000000007f */
[----:B------:R-:W-:Y:S01]  /*1ed0*/  IMAD R77, R37, R84, RZ ;  /* 0x00000054254d7224 */ /* 0x000fe200078e02ff */
[----:B------:R-:W-:Y:S01]  /*1ee0*/  LEA.HI.X.SX32 R73, R73, R99, 0x1, P4 ;  /* 0x0000006349497211 */ /* 0x000fe200020f0eff */
[----:B------:R-:W-:Y:S01]  /*1ef0*/  IMAD.HI.U32 R3, R90, R86, RZ ;  /* 0x000000565a037227 */ /* 0x000fe200078e00ff */
[----:B------:R-:W-:-:S02]  /*1f00*/  LOP3.LUT R94, R114, 0xa, RZ, 0xfc, !PT ;  /* 0x0000000a725e7812 */ /* 0x000fc400078efcff */
[----:B------:R-:W-:Y:S01]  /*1f10*/  PRMT R128, RZ, 0x7610, R128 ;  /* 0x00007610ff807816 */ /* 0x000fe20000000080 */
[----:B------:R-:W2:Y:S01]  /*1f20*/  @P0 LDG.E.U8 R127, desc[UR20][R72.64] ;  /* 0x00000014487f0981 */ /* 0x000ea2000c1e1100 */
[----:B------:R-:W-:Y:S01]  /*1f30*/  IMAD.MOV R3, RZ, RZ, -R3 ;  /* 0x000000ffff037224 */ /* 0x000fe200078e0a03 */
[----:B------:R-:W-:Y:S02]  /*1f40*/  IABS R148, R94 ;  /* 0x0000005e00947213 */ /* 0x000fe40000000000 */
[----:B------:R-:W-:Y:S01]  /*1f50*/  IADD3 R76, P0, PT, R77, R98, RZ ;  /* 0x000000624d4c7210 */ /* 0x000fe20007f1e0ff */
[----:B------:R-:W-:Y:S01]  /*1f60*/  IMAD R86, R143, R3, R86 ;  /* 0x000000038f567224 */ /* 0x000fe200078e0256 */
[----:B------:R-:W-:Y:S01]  /*1f70*/  LOP3.LUT R62, R43, 0x34, RZ, 0xfc, !PT ;  /* 0x000000342b3e7812 */ /* 0x000fe200078efcff */
[----:B------:R-:W-:Y:S01]  /*1f80*/  IMAD.HI.U32 R3, R90, R148, RZ ;  /* 0x000000945a037227 */ /* 0x000fe200078e00ff */
[----:B------:R-:W-:Y:S01]  /*1f90*/  LEA.HI.X.SX32 R77, R77, R99, 0x1, P0 ;  /* 0x000000634d4d7211 */ /* 0x000fe200000f0eff */
[----:B------:R-:W2:Y:S01]  /*1fa0*/  @P3 LDG.E.U8 R128, desc[UR20][R68.64] ;  /* 0x0000001444803981 */ /* 0x000ea2000c1e1100 */
[----:B------:R-:W-:-:S02]  /*1fb0*/  PLOP3.LUT P2, PT, PT, PT, UP1, 0x80, 0x8 ;  /* 0x000000000008781c */ /* 0x000fc40003f4f018 */
[----:B------:R-:W-:Y:S02]  /*1fc0*/  ISETP.GT.U32.AND P0, PT, R143, R82, PT ;  /* 0x000000528f00720c */ /* 0x000fe40003f04070 */
[----:B------:R-:W-:Y:S01]  /*1fd0*/  PLOP3.LUT P3, PT, PT, PT, UP1, 0x80, 0x8 ;  /* 0x000000000008781c */ /* 0x000fe20003f6f018 */
[----:B------:R-:W-:Y:S01]  /*1fe0*/  IMAD.MOV R3, RZ, RZ, -R3 ;  /* 0x000000ffff037224 */ /* 0x000fe200078e0a03 */
[----:B------:R-:W-:Y:S02]  /*1ff0*/  ISETP.LT.AND P2, PT, R62, UR18, P2 ;  /* 0x000000123e007c0c */ /* 0x000fe40009741270 */
[----:B------:R-:W-:Y:S01]  /*2000*/  ISETP.LT.AND P3, PT, R37, UR18, P3 ;  /* 0x0000001225007c0c */ /* 0x000fe20009f61270 */
[----:B------:R-:W-:Y:S01]  /*2010*/  IMAD R148, R143, R3, R148 ;  /* 0x000000038f947224 */ /* 0x000fe200078e0294 */
[C---:B------:R-:W-:Y:S02]  /*2020*/  LEA.HI R39, R36.reuse, 0x1e, RZ, 0x1a ;  /* 0x0000001e24277811 */ /* 0x040fe400078fd0ff */
[----:B------:R-:W-:-:S02]  /*2030*/  LEA.HI R3, R36, 0x3e, RZ, 0x1a ;  /* 0x0000003e24037811 */ /* 0x000fc400078fd0ff */
[----:B------:R-:W-:Y:S01]  /*2040*/  PRMT R126, RZ, 0x7610, R126 ;  /* 0x00007610ff7e7816 */ /* 0x000fe2000000007e */
[----:B------:R-:W-:Y:S01]  /*2050*/  IMAD R75, R39, R84, RZ ;  /* 0x00000054274b7224 */ /* 0x000fe200078e02ff */
[----:B------:R-:W-:Y:S01]  /*2060*/  PRMT R131, RZ, 0x7610, R131 ;  /* 0x00007610ff837816 */ /* 0x000fe20000000083 */
[----:B------:R-:W-:Y:S01]  /*2070*/  @!P0 IMAD.IADD R82, R82, 0x1, -R143 ;  /* 0x0000000152528824 */ /* 0x000fe200078e0a8f */
[----:B------:R-:W-:Y:S01]  /*2080*/  ISETP.GT.U32.AND P0, PT, R143, R150, PT ;  /* 0x000000968f00720c */ /* 0x000fe20003f04070 */
[----:B------:R-:W-:Y:S01]  /*2090*/  IMAD R79, R3, R84, RZ ;  /* 0x00000054034f7224 */ /* 0x000fe200078e02ff */
[----:B------:R-:W2:Y:S01]  /*20a0*/  @P2 LDG.E.U8 R126, desc[UR20][R66.64] ;  /* 0x00000014427e2981 */ /* 0x000ea2000c1e1100 */
[-C--:B------:R-:W-:Y:S02]  /*20b0*/  IADD3 R70, P2, PT, R71, R98.reuse, RZ ;  /* 0x0000006247467210 */ /* 0x080fe40007f5e0ff */
[-C--:B------:R-:W-:Y:S01]  /*20c0*/  IADD3 R74, P4, PT, R75, R98.reuse, RZ ;  /* 0x000000624b4a7210 */ /* 0x080fe20007f9e0ff */
[----:B------:R-:W2:Y:S01]  /*20d0*/  @P3 LDG.E.U8 R131, desc[UR20][R76.64] ;  /* 0x000000144c833981 */ /* 0x000ea2000c1e1100 */
[----:B------:R-:W-:-:S02]  /*20e0*/  IADD3 R78, P3, PT, R79, R98, RZ ;  /* 0x000000624f4e7210 */ /* 0x000fc40007f7e0ff */
[-C--:B------:R-:W-:Y:S02]  /*20f0*/  LEA.HI.X.SX32 R71, R71, R99.reuse, 0x1, P2 ;  /* 0x0000006347477211 */ /* 0x080fe400010f0eff */
[-C--:B------:R-:W-:Y:S02]  /*2100*/  LEA.HI.X.SX32 R75, R75, R99.reuse, 0x1, P4 ;  /* 0x000000634b4b7211 */ /* 0x080fe400020f0eff */
[----:B------:R-:W-:Y:S02]  /*2110*/  PLOP3.LUT P2, PT, PT, PT, UP1, 0x80, 0x8 ;  /* 0x000000000008781c */ /* 0x000fe40003f4f018 */
[----:B------:R-:W-:Y:S02]  /*2120*/  PLOP3.LUT P4, PT, PT, PT, UP1, 0x80, 0x8 ;  /* 0x000000000008781c */ /* 0x000fe40003f8f018 */
[----:B------:R-:W-:Y:S02]  /*2130*/  LEA.HI.X.SX32 R79, R79, R99, 0x1, P3 ;  /* 0x000000634f4f7211 */ /* 0x000fe400018f0eff */
[----:B------:R-:W-:-:S02]  /*2140*/  ISETP.GT.U32.AND P3, PT, R143, R86, PT ;  /* 0x000000568f00720c */ /* 0x000fc40003f64070 */
[----:B------:R-:W-:Y:S01]  /*2150*/  PRMT R125, RZ, 0x7610, R125 ;  /* 0x00007610ff7d7816 */ /* 0x000fe2000000007d */
[----:B------:R-:W-:Y:S01]  /*2160*/  @!P0 IMAD.IADD R150, R150, 0x1, -R143 ;  /* 0x0000000196968824 */ /* 0x000fe200078e0a8f */
[----:B------:R-:W-:Y:S02]  /*2170*/  ISETP.LT.AND P2, PT, R39, UR18, P2 ;  /* 0x0000001227007c0c */ /* 0x000fe40009741270 */
[----:B------:R-:W-:Y:S02]  /*2180*/  ISETP.LT.AND P4, PT, R3, UR18, P4 ;  /* 0x0000001203007c0c */ /* 0x000fe4000a781270 */
[C---:B------:R-:W-:Y:S01]  /*2190*/  ISETP.GT.U32.AND P0, PT, R143.reuse, R148, PT ;  /* 0x000000948f00720c */ /* 0x040fe20003f04070 */
[----:B------:R-:W2:Y:S01]  /*21a0*/  @P6 LDG.E.U8 R125, desc[UR20][R70.64] ;  /* 0x00000014467d6981 */ /* 0x000ea2000c1e1100 */
[----:B------:R-:W-:Y:S02]  /*21b0*/  ISETP.GT.U32.AND P6, PT, R143, R82, PT ;  /* 0x000000528f00720c */ /* 0x000fe40003fc4070 */
[----:B------:R-:W-:-:S02]  /*21c0*/  LOP3.LUT R110, R114, 0xc, RZ, 0xfc, !PT ;  /* 0x0000000c726e7812 */ /* 0x000fc400078efcff */
[----:B------:R-:W-:Y:S02]  /*21d0*/  PRMT R129, RZ, 0x7610, R129 ;  /* 0x00007610ff817816 */ /* 0x000fe40000000081 */
[----:B------:R-:W-:Y:S01]  /*21e0*/  PRMT R133, RZ, 0x7610, R133 ;  /* 0x00007610ff857816 */ /* 0x000fe20000000085 */
[--C-:B------:R-:W-:Y:S01]  /*21f0*/  @!P3 IMAD.IADD R86, R86, 0x1, -R143.reuse ;  /* 0x000000015656b824 */ /* 0x100fe200078e0a8f */
[----:B------:R-:W-:Y:S02]  /*2200*/  LOP3.LUT R80, R114, 0x10, RZ, 0xfc, !PT ;  /* 0x0000001072507812 */ /* 0x000fe400078efcff */
[----:B------:R-:W-:Y:S01]  /*2210*/  IABS R107, R110 ;  /* 0x0000006e006b7213 */ /* 0x000fe20000000000 */
[----:B------:R-:W2:Y:S01]  /*2220*/  @P2 LDG.E.U8 R129, desc[UR20][R74.64] ;  /* 0x000000144a812981 */ /* 0x000ea2000c1e1100 */
[----:B------:R-:W-:Y:S01]  /*2230*/  ISETP.GE.AND P2, PT, R80, RZ, PT ;  /* 0x000000ff5000720c */ /* 0x000fe20003f46270 */
[----:B------:R-:W-:Y:S01]  /*2240*/  @!P0 IMAD.IADD R148, R148, 0x1, -R143 ;  /* 0x0000000194948824 */ /* 0x000fe200078e0a8f */
[----:B------:R-:W-:Y:S01]  /*2250*/  IABS R100, R80 ;  /* 0x0000005000647213 */ /* 0x000fe20000000000 */
[----:B------:R-:W2:Y:S01]  /*2260*/  @P4 LDG.E.U8 R133, desc[UR20][R78.64] ;  /* 0x000000144e854981 */ /* 0x000ea2000c1e1100 */
[C---:B------:R-:W-:Y:S01]  /*2270*/  ISETP.GT.U32.AND P4, PT, R143.reuse, R109, PT ;  /* 0x0000006d8f00720c */ /* 0x040fe20003f84070 */
[----:B------:R-:W-:Y:S01]  /*2280*/  IMAD.HI.U32 R80, R90, R107, RZ ;  /* 0x0000006b5a507227 */ /* 0x000fe200078e00ff */
[----:B------:R-:W-:-:S02]  /*2290*/  ISETP.GT.U32.AND P3, PT, R143, R86, PT ;  /* 0x000000568f00720c */ /* 0x000fc40003f64070 */
[----:B------:R-:W-:Y:S01]  /*22a0*/  ISETP.GE.AND P0, PT, R114, RZ, PT ;  /* 0x000000ff7200720c */ /* 0x000fe20003f06270 */
[----:B------:R-:W-:Y:S01]  /*22b0*/  @!P6 IMAD.IADD R82, R82, 0x1, -R143 ;  /* 0x000000015252e824 */ /* 0x000fe200078e0a8f */
[----:B------:R-:W-:Y:S01]  /*22c0*/  LOP3.LUT R111, R114, 0xe, RZ, 0xfc, !PT ;  /* 0x0000000e726f7812 */ /* 0x000fe200078efcff */
[----:B------:R-:W-:Y:S01]  /*22d0*/  IMAD.MOV R88, RZ, RZ, -R80 ;  /* 0x000000ffff587224 */ /* 0x000fe200078e0a50 */
[----:B------:R-:W-:Y:S01]  /*22e0*/  ISETP.GT.U32.AND P6, PT, R143, R108, PT ;  /* 0x0000006c8f00720c */ /* 0x000fe20003fc4070 */
[----:B------:R-:W-:Y:S01]  /*22f0*/  IMAD.HI.U32 R87, R90, R100, RZ ;  /* 0x000000645a577227 */ /* 0x000fe200078e00ff */
[----:B------:R-:W-:-:S03]  /*2300*/  IABS R106, R111 ;  /* 0x0000006f006a7213 */ /* 0x000fc60000000000 */
[----:B------:R-:W-:Y:S02]  /*2310*/  IMAD R107, R143, R88, R107 ;  /* 0x000000588f6b7224 */ /* 0x000fe400078e026b */
[----:B------:R-:W-:Y:S01]  /*2320*/  @!P4 IMAD.IADD R109, R109, 0x1, -R143 ;  /* 0x000000016d6dc824 */ /* 0x000fe200078e0a8f */
[----:B------:R-:W-:Y:S01]  /*2330*/  LOP3.LUT R103, RZ, R81, RZ, 0x33, !PT ;  /* 0x00000051ff677212 */ /* 0x000fe200078e33ff */
[----:B------:R-:W-:Y:S01]  /*2340*/  IMAD.HI.U32 R80, R90, R106, RZ ;  /* 0x0000006a5a507227 */ /* 0x000fe200078e00ff */
[----:B------:R-:W-:-:S03]  /*2350*/  ISETP.GT.U32.AND P4, PT, R143, R107, PT ;  /* 0x0000006b8f00720c */ /* 0x000fc60003f84070 */
[----:B------:R-:W-:Y:S02]  /*2360*/  IMAD R119, R4, R85, RZ ;  /* 0x0000005504777224 */ /* 0x000fe400078e02ff */
[----:B------:R-:W-:Y:S02]  /*2370*/  IMAD.MOV R87, RZ, RZ, -R87 ;  /* 0x000000ffff577224 */ /* 0x000fe400078e0a57 */
[--C-:B------:R-:W-:Y:S01]  /*2380*/  @!P3 IMAD.IADD R86, R86, 0x1, -R143.reuse ;  /* 0x000000015656b824 */ /* 0x100fe200078e0a8f */
[----:B------:R-:W-:Y:S01]  /*2390*/  ISETP.NE.AND P3, PT, R81, RZ, PT ;  /* 0x000000ff5100720c */ /* 0x000fe20003f65270 */
[----:B------:R-:W-:Y:S02]  /*23a0*/  @!P0 IMAD.MOV R82, RZ, RZ, -R82 ;  /* 0x000000ffff528224 */ /* 0x000fe400078e0a52 */
[----:B------:R-:W-:Y:S02]  /*23b0*/  IMAD.MOV R80, RZ, RZ, -R80 ;  /* 0x000000ffff507224 */ /* 0x000fe400078e0a50 */
[----:B------:R-:W-:Y:S01]  /*23c0*/  @!P6 IMAD.IADD R108, R108, 0x1, -R143 ;  /* 0x000000016c6ce824 */ /* 0x000fe200078e0a8f */
[----:B------:R-:W-:Y:S01]  /*23d0*/  IADD3 R118, P6, PT, R119, UR14, RZ ;  /* 0x0000000e77767c10 */ /* 0x000fe2000ffde0ff */
[----:B------:R-:W-:Y:S01]  /*23e0*/  IMAD R100, R143, R87, R100 ;  /* 0x000000578f647224 */ /* 0x000fe200078e0264 */
[----:B------:R-:W-:Y:S01]  /*23f0*/  SEL R87, R103, R82, !P3 ;  /* 0x0000005267577207 */ /* 0x000fe20005800000 */
[----:B------:R-:W-:Y:S01]  /*2400*/  IMAD R106, R143, R80, R106 ;  /* 0x000000508f6a7224 */ /* 0x000fe200078e026a */
[----:B------:R-:W-:Y:S01]  /*2410*/  LEA.HI.X.SX32 R119, R119, UR15, 0x1, P6 ;  /* 0x0000000f77777c11 */ /* 0x000fe2000b0f0eff */
[----:B------:R-:W-:Y:S01]  /*2420*/  @!P1 IMAD.MOV R86, RZ, RZ, -R86 ;  /* 0x000000ffff569224 */ /* 0x000fe200078e0a56 */
[----:B------:R-:W-:Y:S01]  /*2430*/  LOP3.LUT R80, R43, 0x26, RZ, 0xfc, !PT ;  /* 0x000000262b507812 */ /* 0x000fe200078efcff */
[----:B0-----:R-:W-:Y:S01]  /*2440*/  IMAD R87, R87, UR8, RZ ;  /* 0x0000000857577c24 */ /* 0x001fe2000f8e02ff */
[----:B------:R-:W-:-:S02]  /*2450*/  PLOP3.LUT P0, PT, PT, PT, UP1, 0x80, 0x8 ;  /* 0x000000000008781c */ /* 0x000fc40003f0f018 */
[----:B------:R-:W-:Y:S01]  /*2460*/  PLOP3.LUT P6, PT, PT, PT, UP1, 0x80, 0x8 ;  /* 0x000000000008781c */ /* 0x000fe20003fcf018 */
[----:B------:R-:W-:Y:S01]  /*2470*/  @!P4 IMAD.IADD R107, R107, 0x1, -R143 ;  /* 0x000000016b6bc824 */ /* 0x000fe200078e0a8f */
[----:B------:R-:W-:Y:S02]  /*2480*/  ISETP.LT.AND P1, PT, R80, UR18, P0 ;  /* 0x0000001250007c0c */ /* 0x000fe40008721270 */
[----:B------:R-:W-:Y:S02]  /*2490*/  ISETP.GT.U32.AND P4, PT, R143, R106, PT ;  /* 0x0000006a8f00720c */ /* 0x000fe40003f84070 */
[----:B------:R-:W-:Y:S02]  /*24a0*/  ISETP.LT.AND P0, PT, R4, UR18, P6 ;  /* 0x0000001204007c0c */ /* 0x000fe4000b701270 */
[----:B------:R-:W-:Y:S02]  /*24b0*/  SEL R91, R103, R86, !P3 ;  /* 0x00000056675b7207 */ /* 0x000fe40005800000 */
[----:B------:R-:W-:-:S04]  /*24c0*/  IADD3 R86, P6, PT, R87, R118, RZ ;  /* 0x0000007657567210 */ /* 0x000fc80007fde0ff */
[----:B------:R-:W-:Y:S02]  /*24d0*/  LEA.HI.X.SX32 R87, R87, R119, 0x1, P6 ;  /* 0x0000007757577211 */ /* 0x000fe400030f0eff */
[----:B------:R-:W-:Y:S01]  /*24e0*/  ISETP.GT.U32.AND P6, PT, R143, R100, PT ;  /* 0x000000648f00720c */ /* 0x000fe20003fc4070 */
[----:B------:R-:W-:Y:S01]  /*24f0*/  @!P4 IMAD.IADD R106, R106, 0x1, -R143 ;  /* 0x000000016a6ac824 */ /* 0x000fe200078e0a8f */
[C---:B------:R-:W-:Y:S02]  /*2500*/  IADD3 R82, P4, PT, R83.reuse, R98, RZ ;  /* 0x0000006253527210 */ /* 0x040fe40007f9e0ff */
[----:B------:R-:W-:Y:S02]  /*2510*/  LOP3.LUT R101, R114, 0x18, RZ, 0xfc, !PT ;  /* 0x0000001872657812 */ /* 0x000fe400078efcff */
[----:B------:R-:W-:Y:S02]  /*2520*/  PRMT R135, RZ, 0x7610, R135 ;  /* 0x00007610ff877816 */ /* 0x000fe40000000087 */
[----:B------:R-:W-:-:S02]  /*2530*/  LEA.HI.X.SX32 R83, R83, R99, 0x1, P4 ;  /* 0x0000006353537211 */ /* 0x000fc400020f0eff */
[----:B------:R-:W-:-:S03]  /*2540*/  IABS R146, R101 ;  /* 0x0000006500927213 */ /* 0x000fc60000000000 */
[----:B------:R-:W-:Y:S01]  /*2550*/  @!P6 IMAD.IADD R100, R100, 0x1, -R143 ;  /* 0x000000016464e824 */ /* 0x000fe200078e0a8f */
[----:B------:R-:W4:Y:S01]  /*2560*/  @P1 LDG.E.U8 R135, desc[UR20][R82.64] ;  /* 0x0000001452871981 */ /* 0x000f22000c1e1100 */
[----:B------:R-:W-:-:S03]  /*2570*/  IMAD.HI.U32 R89, R90, R146, RZ ;  /* 0x000000925a597227 */ /* 0x000fc600078e00ff */
[----:B------:R-:W-:Y:S01]  /*2580*/  ISETP.GT.U32.AND P1, PT, R143, R100, PT ;  /* 0x000000648f00720c */ /* 0x000fe20003f24070 */
[----:B------:R-:W-:Y:S01]  /*2590*/  IMAD.MOV R95, RZ, RZ, -R89 ;  /* 0x000000ffff5f7224 */ /* 0x000fe200078e0a59 */
[C---:B------:R-:W-:Y:S01]  /*25a0*/  LOP3.LUT R116, R114.reuse, 0x12, RZ, 0xfc, !PT ;  /* 0x0000001272747812 */ /* 0x040fe200078efcff */
[----:B------:R-:W-:Y:S02]  /*25b0*/  IMAD R91, R91, UR8, RZ ;  /* 0x000000085b5b7c24 */ /* 0x000fe4000f8e02ff */
[----:B------:R-:W-:Y:S01]  /*25c0*/  IMAD R146, R143, R95, R146 ;  /* 0x0000005f8f927224 */ /* 0x000fe200078e0292 */
[----:B------:R-:W-:Y:S02]  /*25d0*/  IABS R93, R116 ;  /* 0x00000074005d7213 */ /* 0x000fe40000000000 */
[----:B------:R-:W-:Y:S02]  /*25e0*/  IADD3 R88, P4, PT, R91, R118, RZ ;  /* 0x000000765b587210 */ /* 0x000fe40007f9e0ff */
[----:B------:R-:W-:-:S03]  /*25f0*/  LOP3.LUT R117, R114, 0x14, RZ, 0xfc, !PT ;  /* 0x0000001472757812 */ /* 0x000fc600078efcff */
[----:B------:R-:W-:Y:S01]  /*2600*/  @!P1 IMAD.IADD R100, R100, 0x1, -R143 ;  /* 0x0000000164649824 */ /* 0x000fe200078e0a8f */
[----:B------:R-:W-:Y:S02]  /*2610*/  ISETP.GT.U32.AND P1, PT, R143, R146, PT ;  /* 0x000000928f00720c */ /* 0x000fe40003f24070 */
[----:B------:R-:W-:Y:S01]  /*2620*/  LOP3.LUT R112, R114, 0x1a, RZ, 0xfc, !PT ;  /* 0x0000001a72707812 */ /* 0x000fe200078efcff */
[----:B------:R-:W-:Y:S01]  /*2630*/  IMAD.HI.U32 R81, R90, R93, RZ ;  /* 0x0000005d5a517227 */ /* 0x000fe200078e00ff */
[----:B------:R-:W-:Y:S02]  /*2640*/  LEA.HI.X.SX32 R89, R91, R119, 0x1, P4 ;  /* 0x000000775b597211 */ /* 0x000fe400020f0eff */
[----:B------:R-:W-:Y:S02]  /*2650*/  ISETP.GE.AND P4, PT, R101, RZ, PT ;  /* 0x000000ff6500720c */ /* 0x000fe40003f86270 */
[----:B------:R-:W-:Y:S02]  /*2660*/  LOP3.LUT R141, R114, 0x16, RZ, 0xfc, !PT ;  /* 0x00000016728d7812 */ /* 0x000fe400078efcff */
[----:B------:R-:W-:-:S02]  /*2670*/  IABS R105, R117 ;  /* 0x0000007500697213 */ /* 0x000fc40000000000 */
[----:B------:R-:W-:Y:S01]  /*2680*/  IABS R101, R112 ;  /* 0x0000007000657213 */ /* 0x000fe20000000000 */
[----:B------:R-:W-:Y:S01]  /*2690*/  IMAD.MOV R102, RZ, RZ, -R81 ;  /* 0x000000ffff667224 */ /* 0x000fe200078e0a51 */
[----:B------:R-:W-:Y:S01]  /*26a0*/  IABS R104, R141 ;  /* 0x0000008d00687213 */ /* 0x000fe20000000000 */
[----:B------:R-:W-:-:S04]  /*26b0*/  IMAD.HI.U32 R91, R90, R105, RZ ;  /* 0x000000695a5b7227 */ /* 0x000fc800078e00ff */
[----:B------:R-:W-:Y:S01]  /*26c0*/  IMAD.HI.U32 R95, R90, R101, RZ ;  /* 0x000000655a5f7227 */ /* 0x000fe200078e00ff */
[----:B------:R-:W-:-:S03]  /*26d0*/  LOP3.LUT R113, R114, 0x1c, RZ, 0xfc, !PT ;  /* 0x0000001c72717812 */ /* 0x000fc600078efcff */
[----:B------:R-:W-:Y:S02]  /*26e0*/  IMAD R81, R143, R102, R93 ;  /* 0x000000668f517224 */ /* 0x000fe400078e025d */
[----:B------:R-:W-:-:S04]  /*26f0*/  IMAD.HI.U32 R93, R90, R104, RZ ;  /* 0x000000685a5d7227 */ /* 0x000fc800078e00ff */
[----:B------:R-:W-:Y:S02]  /*2700*/  IMAD.MOV R102, RZ, RZ, -R91 ;  /* 0x000000ffff667224 */ /* 0x000fe400078e0a5b */
[----:B------:R-:W-:Y:S02]  /*2710*/  @!P1 IMAD.IADD R146, R146, 0x1, -R143 ;  /* 0x0000000192929824 */ /* 0x000fe400078e0a8f */
[----:B------:R-:W-:Y:S01]  /*2720*/  IMAD.MOV R144, RZ, RZ, -R95 ;  /* 0x000000ffff907224 */ /* 0x000fe200078e0a5f */
[----:B------:R-:W-:Y:S01]  /*2730*/  LOP3.LUT R114, R114, 0x1e, RZ, 0xfc, !PT ;  /* 0x0000001e72727812 */ /* 0x000fe200078efcff */
[----:B------:R-:W-:Y:S02]  /*2740*/  IMAD.MOV R93, RZ, RZ, -R93 ;  /* 0x000000ffff5d7224 */ /* 0x000fe400078e0a5d */
[C---:B------:R-:W-:Y:S02]  /*2750*/  IMAD R105, R143.reuse, R102, R105 ;  /* 0x000000668f697224 */ /* 0x040fe400078e0269 */
[----:B------:R-:W-:Y:S01]  /*2760*/  @!P2 IMAD.MOV R100, RZ, RZ, -R100 ;  /* 0x000000ffff64a224 */ /* 0x000fe200078e0a64 */
[C---:B------:R-:W-:Y:S01]  /*2770*/  ISETP.GT.U32.AND P2, PT, R143.reuse, R146, PT ;  /* 0x000000928f00720c */ /* 0x040fe20003f44070 */
[C---:B------:R-:W-:Y:S01]  /*2780*/  IMAD R102, R143.reuse, R144, R101 ;  /* 0x000000908f667224 */ /* 0x040fe200078e0265 */
[----:B------:R-:W-:Y:S01]  /*2790*/  IABS R101, R113 ;  /* 0x0000007100657213 */ /* 0x000fe20000000000 */
[----:B------:R-:W-:Y:S01]  /*27a0*/  IMAD R104, R143, R93, R104 ;  /* 0x0000005d8f687224 */ /* 0x000fe200078e0268 */
[----:B------:R-:W-:-:S02]  /*27b0*/  IABS R95, R114 ;  /* 0x00000072005f7213 */ /* 0x000fc40000000000 */
[----:B------:R-:W-:Y:S01]  /*27c0*/  SEL R93, R103, R100, !P3 ;  /* 0x00000064675d7207 */ /* 0x000fe20005800000 */
[----:B------:R-:W-:Y:S01]  /*27d0*/  IMAD.HI.U32 R91, R90, R101, RZ ;  /* 0x000000655a5b7227 */ /* 0x000fe200078e00ff */
[----:B------:R-:W-:-:S03]  /*27e0*/  ISETP.GT.U32.AND P1, PT, R143, R105, PT ;  /* 0x000000698f00720c */ /* 0x000fc60003f24070 */
[----:B------:R-:W-:Y:S02]  /*27f0*/  IMAD.MOV.U32 R100, RZ, RZ, R95 ;  /* 0x000000ffff647224 */ /* 0x000fe400078e005f */
[----:B------:R-:W-:Y:S02]  /*2800*/  IMAD R93, R93, UR8, RZ ;  /* 0x000000085d5d7c24 */ /* 0x000fe4000f8e02ff */
[----:B------:R-:W-:Y:S02]  /*2810*/  IMAD.MOV R144, RZ, RZ, -R91 ;  /* 0x000000ffff907224 */ /* 0x000fe400078e0a5b */
[----:B------:R-:W-:-:S04]  /*2820*/  IMAD.HI.U32 R91, R90, R100, RZ ;  /* 0x000000645a5b7227 */ /* 0x000fc800078e00ff */
[----:B------:R-:W-:Y:S01]  /*2830*/  @!P2 IMAD.IADD R146, R146, 0x1, -R143 ;  /* 0x000000019292a824 */ /* 0x000fe200078e0a8f */
[----:B------:R-:W-:Y:S01]  /*2840*/  IADD3 R90, P2, PT, R93, R118, RZ ;  /* 0x000000765d5a7210 */ /* 0x000fe20007f5e0ff */
[----:B------:R-:W-:Y:S02]  /*2850*/  IMAD R101, R143, R144, R101 ;  /* 0x000000908f657224 */ /* 0x000fe400078e0265 */
[----:B------:R-:W-:Y:S01]  /*2860*/  IMAD.MOV R95, RZ, RZ, -R91 ;  /* 0x000000ffff5f7224 */ /* 0x000fe200078e0a5b */
[----:B------:R-:W-:Y:S01]  /*2870*/  LEA.HI.X.SX32 R91, R93, R119, 0x1, P2 ;  /* 0x000000775d5b7211 */ /* 0x000fe200010f0eff */
[----:B------:R-:W-:Y:S01]  /*2880*/  @!P1 IMAD.IADD R105, R105, 0x1, -R143 ;  /* 0x0000000169699824 */ /* 0x000fe200078e0a8f */
[C---:B------:R-:W-:Y:S02]  /*2890*/  ISETP.GT.U32.AND P1, PT, R143.reuse, R104, PT ;  /* 0x000000688f00720c */ /* 0x040fe40003f24070 */
[C---:B------:R-:W-:Y:S01]  /*28a0*/  ISETP.GT.U32.AND P2, PT, R143.reuse, R101, PT ;  /* 0x000000658f00720c */ /* 0x040fe20003f44070 */
[----:B------:R-:W-:-:S02]  /*28b0*/  IMAD R100, R143, R95, R100 ;  /* 0x0000005f8f647224 */ /* 0x000fc400078e0264 */
[----:B------:R-:W-:Y:S01]  /*28c0*/  @!P4 IMAD.MOV R146, RZ, RZ, -R146 ;  /* 0x000000ffff92c224 */ /* 0x000fe200078e0a92 */
[----:B------:R-:W-:-:S07]  /*28d0*/  ISETP.GT.U32.AND P4, PT, R143, R150, PT ;  /* 0x000000968f00720c */ /* 0x000fce0003f84070 */
[--C-:B------:R-:W-:Y:S01]  /*28e0*/  @!P1 IMAD.IADD R104, R104, 0x1, -R143.reuse ;  /* 0x0000000168689824 */ /* 0x100fe200078e0a8f */
[----:B------:R-:W-:Y:S01]  /*28f0*/  ISETP.GT.U32.AND P1, PT, R143, R100, PT ;  /* 0x000000648f00720c */ /* 0x000fe20003f24070 */
[--C-:B------:R-:W-:Y:S01]  /*2900*/  @!P2 IMAD.IADD R101, R101, 0x1, -R143.reuse ;  /* 0x000000016565a824 */ /* 0x100fe200078e0a8f */
[----:B------:R-:W-:Y:S02]  /*2910*/  ISETP.GE.AND P2, PT, R92, RZ, PT ;  /* 0x000000ff5c00720c */ /* 0x000fe40003f46270 */
[C---:B------:R-:W-:Y:S01]  /*2920*/  ISETP.GT.U32.AND P6, PT, R143.reuse, R81, PT ;  /* 0x000000518f00720c */ /* 0x040fe20003fc4070 */
[----:B------:R-:W-:Y:S01]  /*2930*/  @!P4 IMAD.IADD R150, R150, 0x1, -R143 ;  /* 0x000000019696c824 */ /* 0x000fe200078e0a8f */
[----:B------:R-:W-:-:S07]  /*2940*/  ISETP.GT.U32.AND P4, PT, R143, R108, PT ;  /* 0x0000006c8f00720c */ /* 0x000fce0003f84070 */
[--C-:B------:R-:W-:Y:S01]  /*2950*/  @!P1 IMAD.IADD R100, R100, 0x1, -R143.reuse ;  /* 0x0000000164649824 */ /* 0x100fe200078e0a8f */
[C---:B------:R-:W-:Y:S01]  /*2960*/  ISETP.GT.U32.AND P1, PT, R143.reuse, R109, PT ;  /* 0x0000006d8f00720c */ /* 0x040fe20003f24070 */
[----:B------:R-:W-:Y:S01]  /*2970*/  @!P2 IMAD.MOV R150, RZ, RZ, -R150 ;  /* 0x000000ffff96a224 */ /* 0x000fe200078e0a96 */
[----:B------:R-:W-:Y:S01]  /*2980*/  ISETP.GT.U32.AND P2, PT, R143, R106, PT ;  /* 0x0000006a8f00720c */ /* 0x000fe20003f44070 */
[--C-:B------:R-:W-:Y:S01]  /*2990*/  @!P6 IMAD.IADD R81, R81, 0x1, -R143.reuse ;  /* 0x000000015151e824 */ /* 0x100fe200078e0a8f */
[C---:B------:R-:W-:Y:S01]  /*29a0*/  ISETP.GT.U32.AND P6, PT, R143.reuse, R102, PT ;  /* 0x000000668f00720c */ /* 0x040fe20003fc4070 */
[----:B------:R-:W-:Y:S01]  /*29b0*/  @!P4 IMAD.IADD R108, R108, 0x1, -R143 ;  /* 0x000000016c6cc824 */ /* 0x000fe200078e0a8f */
[----:B------:R-:W-:-:S07]  /*29c0*/  ISETP.GT.U32.AND P4, PT, R143, R107, PT ;  /* 0x0000006b8f00720c */ /* 0x000fce0003f84070 */
[--C-:B------:R-:W-:Y:S01]  /*29d0*/  @!P1 IMAD.IADD R109, R109, 0x1, -R143.reuse ;  /* 0x000000016d6d9824 */ /* 0x100fe200078e0a8f */
[C---:B------:R-:W-:Y:S01]  /*29e0*/  ISETP.GT.U32.AND P1, PT, R143.reuse, R148, PT ;  /* 0x000000948f00720c */ /* 0x040fe20003f24070 */
[--C-:B------:R-:W-:Y:S01]  /*29f0*/  @!P2 IMAD.IADD R106, R106, 0x1, -R143.reuse ;  /* 0x000000016a6aa824 */ /* 0x100fe200078e0a8f */
[----:B------:R-:W-:Y:S02]  /*2a00*/  ISETP.GT.U32.AND P2, PT, R143, R105, PT ;  /* 0x000000698f00720c */ /* 0x000fe40003f44070 */
[C---:B------:R-:W-:Y:S01]  /*2a10*/  SEL R93, R103.reuse, R146, !P3 ;  /* 0x00000092675d7207 */ /* 0x040fe20005800000 */
[--C-:B------:R-:W-:Y:S01]  /*2a20*/  @!P6 IMAD.IADD R102, R102, 0x1, -R143.reuse ;  /* 0x000000016666e824 */ /* 0x100fe200078e0a8f */
[----:B------:R-:W-:Y:S01]  /*2a30*/  SEL R95, R103, R150, !P3 ;  /* 0x00000096675f7207 */ /* 0x000fe20005800000 */
[----:B------:R-:W-:Y:S02]  /*2a40*/  @!P4 IMAD.IADD R107, R107, 0x1, -R143 ;  /* 0x000000016b6bc824 */ /* 0x000fe400078e0a8f */
[----:B------:R-:W-:Y:S01]  /*2a50*/  IMAD R93, R93, UR8, RZ ;  /* 0x000000085d5d7c24 */ /* 0x000fe2000f8e02ff */
[----:B------:R-:W-:-:S03]  /*2a60*/  ISETP.GT.U32.AND P4, PT, R143, R81, PT ;  /* 0x000000518f00720c */ /* 0x000fc60003f84070 */
[--C-:B------:R-:W-:Y:S01]  /*2a70*/  @!P1 IMAD.IADD R148, R148, 0x1, -R143.reuse ;  /* 0x0000000194949824 */ /* 0x100fe200078e0a8f */
[----:B------:R-:W-:Y:S01]  /*2a80*/  ISETP.GE.AND P1, PT, R94, RZ, PT ;  /* 0x000000ff5e00720c */ /* 0x000fe20003f26270 */
[----:B------:R-:W-:Y:S01]  /*2a90*/  @!P2 IMAD.IADD R105, R105, 0x1, -R143 ;  /* 0x000000016969a824 */ /* 0x000fe200078e0a8f */
[----:B------:R-:W-:Y:S01]  /*2aa0*/  ISETP.GT.U32.AND P2, PT, R143, R102, PT ;  /* 0x000000668f00720c */ /* 0x000fe20003f44070 */
[----:B------:R-:W-:Y:S01]  /*2ab0*/  IMAD R95, R95, UR8, RZ ;  /* 0x000000085f5f7c24 */ /* 0x000fe2000f8e02ff */
[----:B------:R-:W-:-:S04]  /*2ac0*/  IADD3 R92, P6, PT, R93, R118, RZ ;  /* 0x000000765d5c7210 */ /* 0x000fc80007fde0ff */
[----:B------:R-:W-:Y:S02]  /*2ad0*/  LEA.HI.X.SX32 R93, R93, R119, 0x1, P6 ;  /* 0x000000775d5d7211 */ /* 0x000fe400030f0eff */
[----:B------:R-:W-:Y:S01]  /*2ae0*/  IADD3 R94, P6, PT, R95, R118, RZ ;  /* 0x000000765f5e7210 */ /* 0x000fe20007fde0ff */
[--C-:B------:R-:W-:Y:S01]  /*2af0*/  @!P4 IMAD.IADD R81, R81, 0x1, -R143.reuse ;  /* 0x000000015151c824 */ /* 0x100fe200078e0a8f */
[----:B------:R-:W-:Y:S01]  /*2b00*/  ISETP.GT.U32.AND P4, PT, R143, R101, PT ;  /* 0x000000658f00720c */ /* 0x000fe20003f84070 */
[----:B------:R-:W-:Y:S01]  /*2b10*/  @!P1 IMAD.MOV R148, RZ, RZ, -R148 ;  /* 0x000000ffff949224 */ /* 0x000fe200078e0a94 */
[----:B------:R-:W-:Y:S01]  /*2b20*/  LEA.HI.X.SX32 R95, R95, R119, 0x1, P6 ;  /* 0x000000775f5f7211 */ /* 0x000fe200030f0eff */
[----:B------:R-:W-:Y:S01]  /*2b30*/  @!P2 IMAD.IADD R102, R102, 0x1, -R143 ;  /* 0x000000016666a824 */ /* 0x000fe200078e0a8f */
[C---:B------:R-:W-:Y:S02]  /*2b40*/  ISETP.GT.U32.AND P6, PT, R143.reuse, R104, PT ;  /* 0x000000688f00720c */ /* 0x040fe40003fc4070 */
[----:B------:R-:W-:-:S02]  /*2b50*/  ISETP.GT.U32.AND P2, PT, R143, R100, PT ;  /* 0x000000648f00720c */ /* 0x000fc40003f44070 */
[----:B------:R-:W-:Y:S02]  /*2b60*/  ISETP.GE.AND P1, PT, R97, RZ, PT ;  /* 0x000000ff6100720c */ /* 0x000fe40003f26270 */
[----:B------:R-:W-:-:S05]  /*2b70*/  SEL R97, R103, R148, !P3 ;  /* 0x0000009467617207 */ /* 0x000fca0005800000 */
[----:B------:R-:W-:Y:S02]  /*2b80*/  IMAD R97, R97, UR8, RZ ;  /* 0x0000000861617c24 */ /* 0x000fe4000f8e02ff */
[--C-:B------:R-:W-:Y:S01]  /*2b90*/  @!P6 IMAD.IADD R104, R104, 0x1, -R143.reuse ;  /* 0x000000016868e824 */ /* 0x100fe200078e0a8f */
[----:B------:R-:W-:Y:S01]  /*2ba0*/  ISETP.GE.AND P6, PT, R96, RZ, PT ;  /* 0x000000ff6000720c */ /* 0x000fe20003fc6270 */
[--C-:B------:R-:W-:Y:S01]  /*2bb0*/  @!P4 IMAD.IADD R101, R101, 0x1, -R143.reuse ;  /* 0x000000016565c824 */ /* 0x100fe200078e0a8f */
[----:B------:R-:W-:Y:S01]  /*2bc0*/  IADD3 R96, P4, PT, R97, R118, RZ ;  /* 0x0000007661607210 */ /* 0x000fe20007f9e0ff */
[----:B------:R-:W-:Y:S01]  /*2bd0*/  @!P2 IMAD.IADD R100, R100, 0x1, -R143 ;  /* 0x000000016464a824 */ /* 0x000fe200078e0a8f */
[----:B------:R-:W-:Y:S02]  /*2be0*/  IADD3 R98, P2, PT, R115, R98, RZ ;  /* 0x0000006273627210 */ /* 0x000fe40007f5e0ff */
[----:B------:R-:W-:Y:S02]  /*2bf0*/  LEA.HI.X.SX32 R97, R97, R119, 0x1, P4 ;  /* 0x0000007761617211 */ /* 0x000fe400020f0eff */
[----:B------:R-:W-:-:S02]  /*2c00*/  LEA.HI.X.SX32 R99, R115, R99, 0x1, P2 ;  /* 0x0000006373637211 */ /* 0x000fc400010f0eff */
[----:B------:R-:W-:Y:S02]  /*2c10*/  ISETP.GE.AND P2, PT, R110, RZ, PT ;  /* 0x000000ff6e00720c */ /* 0x000fe40003f46270 */
[----:B------:R-:W-:Y:S01]  /*2c20*/  ISETP.GE.AND P4, PT, R111, RZ, PT ;  /* 0x000000ff6f00720c */ /* 0x000fe20003f86270 */
[----:B------:R-:W-:Y:S01]  /*2c30*/  @!P1 IMAD.MOV R109, RZ, RZ, -R109 ;  /* 0x000000ffff6d9224 */ /* 0x000fe200078e0a6d */
[----:B------:R-:W-:-:S09]  /*2c40*/  ISETP.GE.AND P1, PT, R116, RZ, PT ;  /* 0x000000ff7400720c */ /* 0x000fd20003f26270 */
[----:B------:R-:W-:Y:S01]  /*2c50*/  @!P2 IMAD.MOV R107, RZ, RZ, -R107 ;  /* 0x000000ffff6ba224 */ /* 0x000fe200078e0a6b */
[----:B------:R-:W-:Y:S01]  /*2c60*/  ISETP.GE.AND P2, PT, R117, RZ, PT ;  /* 0x000000ff7500720c */ /* 0x000fe20003f46270 */
[----:B------:R-:W-:Y:S01]  /*2c70*/  @!P4 IMAD.MOV R106, RZ, RZ, -R106 ;  /* 0x000000ffff6ac224 */ /* 0x000fe200078e0a6a */
[----:B------:R-:W-:Y:S01]  /*2c80*/  ISETP.GE.AND P4, PT, R141, RZ, PT ;  /* 0x000000ff8d00720c */ /* 0x000fe20003f86270 */
[----:B------:R-:W-:Y:S01]  /*2c90*/  @!P6 IMAD.MOV R108, RZ, RZ, -R108 ;  /* 0x000000ffff6ce224 */ /* 0x000fe200078e0a6c */
[----:B------:R-:W-:Y:S01]  /*2ca0*/  ISETP.GE.AND P6, PT, R114, RZ, PT ;  /* 0x000000ff7200720c */ /* 0x000fe20003fc6270 */
[----:B------:R-:W-:Y:S01]  /*2cb0*/  IMAD.MOV.U32 R110, RZ, RZ, R81 ;  /* 0x000000ffff6e7224 */ /* 0x000fe200078e0051 */
[----:B------:R-:W-:-:S07]  /*2cc0*/  LOP3.LUT R81, R43, 0x36, RZ, 0xfc, !PT ;  /* 0x000000362b517812 */ /* 0x000fce00078efcff */
[----:B------:R-:W-:Y:S01]  /*2cd0*/  @!P2 IMAD.MOV R105, RZ, RZ, -R105 ;  /* 0x000000ffff69a224 */ /* 0x000fe200078e0a69 */
[----:B------:R-:W-:Y:S01]  /*2ce0*/  ISETP.GE.AND P2, PT, R112, RZ, PT ;  /* 0x000000ff7000720c */ /* 0x000fe20003f46270 */
[----:B------:R-:W-:Y:S01]  /*2cf0*/  @!P4 IMAD.MOV R104, RZ, RZ, -R104 ;  /* 0x000000ffff68c224 */ /* 0x000fe200078e0a68 */
[----:B------:R-:W-:Y:S01]  /*2d00*/  ISETP.GE.AND P4, PT, R113, RZ, PT ;  /* 0x000000ff7100720c */ /* 0x000fe20003f86270 */
[----:B------:R-:W-:Y:S01]  /*2d10*/  @!P1 IMAD.MOV R110, RZ, RZ, -R110 ;  /* 0x000000ffff6e9224 */ /* 0x000fe200078e0a6e */
[----:B------:R-:W-:Y:S01]  /*2d20*/  PLOP3.LUT P1, PT, PT, PT, UP1, 0x80, 0x8 ;  /* 0x000000000008781c */ /* 0x000fe20003f2f018 */
[----:B------:R-:W-:-:S03]  /*2d30*/  @!P6 IMAD.MOV R100, RZ, RZ, -R100 ;  /* 0x000000ffff64e224 */ /* 0x000fc600078e0a64 */
[----:B------:R-:W-:Y:S02]  /*2d40*/  ISETP.LT.AND P1, PT, R81, UR18, P1 ;  /* 0x0000001251007c0c */ /* 0x000fe40008f21270 */
[C---:B------:R-:W-:Y:S02]  /*2d50*/  SEL R109, R103.reuse, R109, !P3 ;  /* 0x0000006d676d7207 */ /* 0x040fe40005800000 */
[C---:B------:R-:W-:Y:S01]  /*2d60*/  SEL R108, R103.reuse, R108, !P3 ;  /* 0x0000006c676c7207 */ /* 0x040fe20005800000 */
[----:B------:R-:W-:Y:S02]  /*2d70*/  @!P2 IMAD.MOV R102, RZ, RZ, -R102 ;  /* 0x000000ffff66a224 */ /* 0x000fe400078e0a66 */
[----:B------:R-:W-:Y:S01]  /*2d80*/  @!P4 IMAD.MOV R101, RZ, RZ, -R101 ;  /* 0x000000ffff65c224 */ /* 0x000fe200078e0a65 */
[----:B------:R-:W-:Y:S02]  /*2d90*/  PRMT R141, RZ, 0x7610, R141 ;  /* 0x00007610ff8d7816 */ /* 0x000fe4000000008d */
[----:B------:R-:W-:-:S02]  /*2da0*/  SEL R107, R103, R107, !P3 ;  /* 0x0000006b676b7207 */ /* 0x000fc40005800000 */
[C---:B------:R-:W-:Y:S02]  /*2db0*/  SEL R106, R103.reuse, R106, !P3 ;  /* 0x0000006a676a7207 */ /* 0x040fe40005800000 */
[C---:B------:R-:W-:Y:S01]  /*2dc0*/  SEL R110, R103.reuse, R110, !P3 ;  /* 0x0000006e676e7207 */ /* 0x040fe20005800000 */
[----:B------:R-:W5:Y:S01]  /*2dd0*/  @P1 LDG.E.U8 R141, desc[UR20][R98.64] ;  /* 0x00000014628d1981 */ /* 0x000f62000c1e1100 */
[C---:B------:R-:W-:Y:S02]  /*2de0*/  SEL R111, R103.reuse, R105, !P3 ;  /* 0x00000069676f7207 */ /* 0x040fe40005800000 */
[C---:B------:R-:W-:Y:S02]  /*2df0*/  SEL R113, R103.reuse, R104, !P3 ;  /* 0x0000006867717207 */ /* 0x040fe40005800000 */
[C---:B------:R-:W-:Y:S02]  /*2e00*/  SEL R115, R103.reuse, R102, !P3 ;  /* 0x0000006667737207 */ /* 0x040fe40005800000 */
[----:B------:R-:W-:Y:S01]  /*2e10*/  SEL R117, R103, R101, !P3 ;  /* 0x0000006567757207 */ /* 0x000fe20005800000 */
[----:B------:R-:W-:Y:S01]  /*2e20*/  IMAD R101, R109, UR8, RZ ;  /* 0x000000086d657c24 */ /* 0x000fe2000f8e02ff */
[----:B------:R-:W-:Y:S01]  /*2e30*/  SEL R143, R103, R100, !P3 ;  /* 0x00000064678f7207 */ /* 0x000fe20005800000 */
[----:B------:R-:W-:-:S02]  /*2e40*/  IMAD R103, R108, UR8, RZ ;  /* 0x000000086c677c24 */ /* 0x000fc4000f8e02ff */
[----:B------:R-:W-:Y:S01]  /*2e50*/  IMAD R105, R107, UR8, RZ ;  /* 0x000000086b697c24 */ /* 0x000fe2000f8e02ff */
[-C--:B------:R-:W-:Y:S01]  /*2e60*/  IADD3 R100, P1, PT, R101, R118.reuse, RZ ;  /* 0x0000007665647210 */ /* 0x080fe20007f3e0ff */
[----:B------:R-:W-:Y:S01]  /*2e70*/  IMAD R107, R106, UR8, RZ ;  /* 0x000000086a6b7c24 */ /* 0x000fe2000f8e02ff */
[----:B------:R-:W-:Y:S01]  /*2e80*/  IADD3 R102, P2, PT, R103, R118, RZ ;  /* 0x0000007667667210 */ /* 0x000fe20007f5e0ff */
[----:B------:R-:W-:Y:S01]  /*2e90*/  IMAD R109, R110, UR8, RZ ;  /* 0x000000086e6d7c24 */ /* 0x000fe2000f8e02ff */
[----:B------:R-:W-:-:S04]  /*2ea0*/  @!UP2 UIADD3 UR4, UPT, UPT, -UR6, 0x100000, URZ ;  /* 0x001000000604a890 */ /* 0x000fc8000fffe1ff */
[----:B------:R-:W-:Y:S02]  /*2eb0*/  @!UP2 USHF.L.U32 UR5, UR4, 0xb, URZ ;  /* 0x0000000b0405a899 */ /* 0x000fe400080006ff */
[----:B------:R-:W-:Y:S01]  /*2ec0*/  @!UP2 USHF.L.U32 UR4, UR4, 0x1, URZ ;  /* 0x000000010404a899 */ /* 0x000fe200080006ff */
[----:B------:R-:W-:Y:S01]  /*2ed0*/  IMAD R111, R111, UR8, RZ ;  /* 0x000000086f6f7c24 */ /* 0x000fe2000f8e02ff */
[-C--:B------:R-:W-:Y:S01]  /*2ee0*/  LEA.HI.X.SX32 R101, R101, R119.reuse, 0x1, P1 ;  /* 0x0000007765657211 */ /* 0x080fe200008f0eff */
[----:B------:R-:W-:Y:S01]  /*2ef0*/  IMAD R113, R113, UR8, RZ ;  /* 0x0000000871717c24 */ /* 0x000fe2000f8e02ff */
[-C--:B------:R-:W-:Y:S01]  /*2f00*/  LEA.HI.X.SX32 R103, R103, R119.reuse, 0x1, P2 ;  /* 0x0000007767677211 */ /* 0x080fe200010f0eff */
[----:B------:R-:W-:Y:S01]  /*2f10*/  IMAD R115, R115, UR8, RZ ;  /* 0x0000000873737c24 */ /* 0x000fe2000f8e02ff */
[-C--:B------:R-:W-:Y:S01]  /*2f20*/  IADD3 R104, P1, PT, R105, R118.reuse, RZ ;  /* 0x0000007669687210 */ /* 0x080fe20007f3e0ff */
[----:B------:R-:W-:Y:S01]  /*2f30*/  IMAD R117, R117, UR8, RZ ;  /* 0x0000000875757c24 */ /* 0x000fe2000f8e02ff */
[-C--:B------:R-:W-:Y:S01]  /*2f40*/  IADD3 R106, P2, PT, R107, R118.reuse, RZ ;  /* 0x000000766b6a7210 */ /* 0x080fe20007f5e0ff */
[----:B------:R-:W-:Y:S01]  /*2f50*/  IMAD R143, R143, UR8, RZ ;  /* 0x000000088f8f7c24 */ /* 0x000fe2000f8e02ff */
[----:B------:R-:W-:Y:S01]  /*2f60*/  IADD3 R108, P3, PT, R109, R118, RZ ;  /* 0x000000766d6c7210 */ /* 0x000fe20007f7e0ff */
[----:B------:R-:W-:Y:S01]  /*2f70*/  VOTEU.ALL UP1, P5 ;  /* 0x0000000000ff7886 */ /* 0x000fe20002820000 */
[----:B------:R-:W-:-:S02]  /*2f80*/  LEA.HI.X.SX32 R105, R105, R119, 0x1, P1 ;  /* 0x0000007769697211 */ /* 0x000fc400008f0eff */
[-C--:B------:R-:W-:Y:S02]  /*2f90*/  LEA.HI.X.SX32 R107, R107, R119.reuse, 0x1, P2 ;  /* 0x000000776b6b7211 */ /* 0x080fe400010f0eff */
[----:B------:R-:W-:Y:S01]  /*2fa0*/  LEA.HI.X.SX32 R109, R109, R119, 0x1, P3 ;  /* 0x000000776d6d7211 */ /* 0x000fe200018f0eff */
[----:B------:R0:W1:Y:S01]  /*2fb0*/  @!UP1 SYNCS.EXCH.64 URZ, [UR10+0x3008], UR4 ;  /* 0x003008040aff95b2 */ /* 0x0000620008000100 */
[-C--:B------:R-:W-:Y:S02]  /*2fc0*/  IADD3 R110, P1, PT, R111, R118.reuse, RZ ;  /* 0x000000766f6e7210 */ /* 0x080fe40007f3e0ff */
[-C--:B------:R-:W-:Y:S02]  /*2fd0*/  IADD3 R112, P2, PT, R113, R118.reuse, RZ ;  /* 0x0000007671707210 */ /* 0x080fe40007f5e0ff */
[-C--:B------:R-:W-:Y:S02]  /*2fe0*/  IADD3 R114, P3, PT, R115, R118.reuse, RZ ;  /* 0x0000007673727210 */ /* 0x080fe40007f7e0ff */
[----:B------:R-:W-:-:S02]  /*2ff0*/  IADD3 R116, P4, PT, R117, R118, RZ ;  /* 0x0000007675747210 */ /* 0x000fc40007f9e0ff */
[----:B------:R-:W-:Y:S02]  /*3000*/  IADD3 R118, P6, PT, R143, R118, RZ ;  /* 0x000000768f767210 */ /* 0x000fe40007fde0ff */
[-C--:B------:R-:W-:Y:S02]  /*3010*/  LEA.HI.X.SX32 R111, R111, R119.reuse, 0x1, P1 ;  /* 0x000000776f6f7211 */ /* 0x080fe400008f0eff */
[-C--:B------:R-:W-:Y:S02]  /*3020*/  LEA.HI.X.SX32 R113, R113, R119.reuse, 0x1, P2 ;  /* 0x0000007771717211 */ /* 0x080fe400010f0eff */
[-C--:B------:R-:W-:Y:S02]  /*3030*/  LEA.HI.X.SX32 R115, R115, R119.reuse, 0x1, P3 ;  /* 0x0000007773737211 */ /* 0x080fe400018f0eff */
[----:B------:R-:W-:Y:S01]  /*3040*/  LEA.HI.X.SX32 R117, R117, R119, 0x1, P4 ;  /* 0x0000007775757211 */ /* 0x000fe200020f0eff */
[----:B--2---:R2:W-:Y:S01]  /*3050*/  STS.U8 [R5+UR10], R152 ;  /* 0x0000009805007988 */ /* 0x0045e2000800000a */
[----:B------:R-:W-:-:S02]  /*3060*/  PRMT R140, RZ, 0x7610, R140 ;  /* 0x00007610ff8c7816 */ /* 0x000fc4000000008c */
[----:B------:R-:W-:Y:S01]  /*3070*/  PRMT R142, RZ, 0x7610, R142 ;  /* 0x00007610ff8e7816 */ /* 0x000fe2000000008e */
[----:B---3--:R3:W-:Y:S01]  /*3080*/  STS.U8 [R5+UR10+0x200], R154 ;  /* 0x0002009a05007988 */ /* 0x0087e2000800000a */
[----:B------:R-:W-:Y:S02]  /*3090*/  PRMT R144, RZ, 0x7610, R144 ;  /* 0x00007610ff907816 */ /* 0x000fe40000000090 */
[----:B------:R-:W-:Y:S01]  /*30a0*/  PRMT R146, RZ, 0x7610, R146 ;  /* 0x00007610ff927816 */ /* 0x000fe20000000092 */
[----:B------:R0:W-:Y:S01]  /*30b0*/  STS.U8 [R5+UR10+0xc00], R156 ;  /* 0x000c009c05007988 */ /* 0x0001e2000800000a */
[----:B------:R-:W-:Y:S02]  /*30c0*/  LEA.HI.X.SX32 R119, R143, R119, 0x1, P6 ;  /* 0x000000778f777211 */ /* 0x000fe400030f0eff */
[----:B------:R-:W-:Y:S01]  /*30d0*/  PRMT R137, RZ, 0x7610, R137 ;  /* 0x00007610ff897816 */ /* 0x000fe20000000089 */
[----:B------:R-:W5:Y:S01]  /*30e0*/  @P0 LDG.E.U8 R140, desc[UR20][R86.64] ;  /* 0x00000014568c0981 */ /* 0x000f62000c1e1100 */
[----:B------:R-:W-:-:S02]  /*30f0*/  PRMT R139, RZ, 0x7610, R139 ;  /* 0x00007610ff8b7816 */ /* 0x000fc4000000008b */
[----:B------:R-:W-:Y:S01]  /*3100*/  PRMT R143, RZ, 0x7610, R143 ;  /* 0x00007610ff8f7816 */ /* 0x000fe2000000008f */
[----:B------:R-:W5:Y:S01]  /*3110*/  @P0 LDG.E.U8 R142, desc[UR20][R88.64] ;  /* 0x00000014588e0981 */ /* 0x000f62000c1e1100 */
[----:B------:R-:W-:Y:S02]  /*3120*/  PRMT R145, RZ, 0x7610, R145 ;  /* 0x00007610ff917816 */ /* 0x000fe40000000091 */
[----:B------:R-:W-:Y:S01]  /*3130*/  PRMT R148, RZ, 0x7610, R148 ;  /* 0x00007610ff947816 */ /* 0x000fe20000000094 */
[----:B------:R-:W5:Y:S01]  /*3140*/  @P0 LDG.E.U8 R144, desc[UR20][R90.64] ;  /* 0x000000145a900981 */ /* 0x000f62000c1e1100 */
[----:B------:R-:W-:Y:S02]  /*3150*/  PRMT R150, RZ, 0x7610, R150 ;  /* 0x00007610ff967816 */ /* 0x000fe40000000096 */
[----:B--2---:R-:W-:Y:S01]  /*3160*/  PRMT R152, RZ, 0x7610, R152 ;  /* 0x00007610ff987816 */ /* 0x004fe20000000098 */
[----:B------:R-:W2:Y:S01]  /*3170*/  @P0 LDG.E.U8 R146, desc[UR20][R92.64] ;  /* 0x000000145c920981 */ /* 0x000ea2000c1e1100 */
[----:B---3--:R-:W-:-:S02]  /*3180*/  PRMT R154, RZ, 0x7610, R154 ;  /* 0x00007610ff9a7816 */ /* 0x008fc4000000009a */
[----:B------:R-:W-:Y:S01]  /*3190*/  PRMT R159, RZ, 0x7610, R159 ;  /* 0x00007610ff9f7816 */ /* 0x000fe2000000009f */
[----:B------:R-:W3:Y:S01]  /*31a0*/  @P0 LDG.E.U8 R137, desc[UR20][R94.64] ;  /* 0x000000145e890981 */ /* 0x000ee2000c1e1100 */
[----:B------:R-:W-:Y:S02]  /*31b0*/  PRMT R163, RZ, 0x7610, R163 ;  /* 0x00007610ffa37816 */ /* 0x000fe400000000a3 */
[----:B------:R-:W-:Y:S01]  /*31c0*/  PRMT R165, RZ, 0x7610, R165 ;  /* 0x00007610ffa57816 */ /* 0x000fe200000000a5 */
[----:B------:R-:W3:Y:S01]  /*31d0*/  @P0 LDG.E.U8 R139, desc[UR20][R96.64] ;  /* 0x00000014608b0981 */ /* 0x000ee2000c1e1100 */
[----:B0-----:R-:W-:-:S03]  /*31e0*/  PRMT R156, RZ, 0x7610, R156 ;  /* 0x00007610ff9c7816 */ /* 0x001fc6000000009c */
[----:B------:R-:W3:Y:S04]  /*31f0*/  @P0 LDG.E.U8 R143, desc[UR20][R108.64] ;  /* 0x000000146c8f0981 */ /* 0x000ee8000c1e1100 */
        /* <DEDUP_REMOVED lines=9> */
[----:B------:R0:W-:Y:S04]  /*3290*/  STS.U8 [R5+UR10+0x800], R120 ;  /* 0x0008007805007988 */ /* 0x0001e8000800000a */
[----:B----4-:R-:W-:Y:S01]  /*32a0*/  STS.U8 [R5+UR10+0x400], R162 ;  /* 0x000400a205007988 */ /* 0x010fe2000800000a */
[----:B0-----:R-:W-:-:S03]  /*32b0*/  LOP3.LUT R120, R5, 0x10, RZ, 0x3c, !PT ;  /* 0x0000001005787812 */ /* 0x001fc600078e3cff */
[----:B-----5:R-:W-:Y:S04]  /*32c0*/  STS.U8 [R5+UR10+0x600], R160 ;  /* 0x000600a005007988 */ /* 0x020fe8000800000a */
[----:B------:R-:W-:Y:S04]  /*32d0*/  STS.U8 [R5+UR10+0xa00], R158 ;  /* 0x000a009e05007988 */ /* 0x000fe8000800000a */
[----:B------:R0:W-:Y:S04]  /*32e0*/  STS.U8 [R5+UR10+0xe00], R122 ;  /* 0x000e007a05007988 */ /* 0x0001e8000800000a */
[----:B------:R4:W-:Y:S01]  /*32f0*/  STS.U8 [R120+UR10+0x80], R121 ;  /* 0x0000807978007988 */ /* 0x0009e2000800000a */
[----:B0-----:R-:W-:-:S02]  /*3300*/  LOP3.LUT R122, R5, 0x30, RZ, 0x3c, !PT ;  /* 0x00000030057a7812 */ /* 0x001fc400078e3cff */
[----:B----4-:R-:W-:Y:S01]  /*3310*/  LOP3.LUT R121, R5, 0x20, RZ, 0x3c, !PT ;  /* 0x0000002005797812 */ /* 0x010fe200078e3cff */
[----:B------:R0:W-:Y:S04]  /*3320*/  STS.U8 [R120+UR10+0x280], R161 ;  /* 0x000280a178007988 */ /* 0x0001e8000800000a */
        /* <DEDUP_REMOVED lines=20> */
[----:B------:R0:W-:Y:S01]  /*3470*/  STS.U8 [R122+UR10+0x980], R135 ;  /* 0x000980877a007988 */ /* 0x0001e2000800000a */
[----:B------:R-:W-:-:S04]  /*3480*/  ULOP3.LUT UP1, URZ, UR7, UR17, URZ, 0xfc, !UPT ;  /* 0x0000001107ff7292 */ /* 0x000fc8000f82fcff */
[----:B------:R-:W-:Y:S01]  /*3490*/  UISETP.LT.OR UP2, UPT, UR23, 0x40, UP1 ;  /* 0x000000401700788c */ /* 0x000fe20008f41670 */
[----:B------:R0:W-:Y:S01]  /*34a0*/  STS.U8 [R122+UR10+0xd80], R141 ;  /* 0x000d808d7a007988 */ /* 0x0001e2000800000a */
[----:B------:R-:W-:-:S03]  /*34b0*/  UISETP.GE.AND UP3, UPT, UR23, 0x80, UPT ;  /* 0x000000801700788c */ /* 0x000fc6000bf66270 */
[----:B------:R0:W-:Y:S04]  /*34c0*/  STS.U8 [R5+UR10+0x2000], R140 ;  /* 0x0020008c05007988 */ /* 0x0001e8000800000a */
[----:B------:R0:W-:Y:S04]  /*34d0*/  STS.U8 [R5+UR10+0x2200], R142 ;  /* 0x0022008e05007988 */ /* 0x0001e8000800000a */
[----:B------:R0:W-:Y:S04]  /*34e0*/  STS.U8 [R5+UR10+0x2400], R144 ;  /* 0x0024009005007988 */ /* 0x0001e8000800000a */
[----:B--2---:R0:W-:Y:S04]  /*34f0*/  STS.U8 [R5+UR10+0x2600], R146 ;  /* 0x0026009205007988 */ /* 0x0041e8000800000a */
[----:B---3--:R0:W-:Y:S04]  /*3500*/  STS.U8 [R120+UR10+0x2080], R137 ;  /* 0x0020808978007988 */ /* 0x0081e8000800000a */
        /* <DEDUP_REMOVED lines=11> */
[----:B-1----:R1:W-:Y:S06]  /*35c0*/  MEMBAR.ALL.CTA ;  /* 0x0000000000007992 */ /* 0x0023ec0000008000 */
[----:B-1----:R-:W1:Y:S02]  /*35d0*/  FENCE.VIEW.ASYNC.S ;  /* 0x00000000000073c6 */ /* 0x002e640000000000 */
[----:B-1----:R-:W-:Y:S06]  /*35e0*/  BAR.SYNC.DEFER_BLOCKING 0x0 ;  /* 0x0000000000007b1d */ /* 0x002fec0000010000 */
[----:B------:R-:W-:-:S00]  /*35f0*/  MEMBAR.ALL.CTA ;  /* 0x0000000000007992 */ /* 0x000fc00000008000 */
[----:B------:R-:W-:Y:S06]  /*3600*/  MEMBAR.ALL.GPU ;  /* 0x0000000000007992 */ /* 0x000fec000000a000 */
[----:B------:R-:W-:-:S00]  /*3610*/  ERRBAR ;  /* 0x00000000000079ab */ /* 0x000fc00000000000 */
[----:B------:R-:W-:Y:S08]  /*3620*/  CGAERRBAR ;  /* 0x00000000000075ab */ /* 0x000ff00000000000 */
[----:B------:R-:W-:Y:S06]  /*3630*/  UCGABAR_ARV ;  /* 0x00000000000079c7 */ /* 0x000fec0008000000 */
[----:B------:R-:W-:Y:S01]  /*3640*/  UCGABAR_WAIT ;  /* 0x0000000000007dc7 */ /* 0x000fe20008000000 */
[----:B------:R-:W-:Y:S01]  /*3650*/  CCTL.IVALL ;  /* 0x00000000ff00798f */ /* 0x000fe20002000000 */
[----:B0-----:R-:W-:Y:S05]  /*3660*/  BRA.U UP2, `(.L_x_12) ;  /* 0x0000000102607547 */ /* 0x001fea000b800000 */
[----:B------:R-:W-:Y:S02]  /*3670*/  UIADD3 UR4, UPT, UPT, UR10, 0x2000, URZ ;  /* 0x000020000a047890 */ /* 0x000fe4000fffe0ff */
[----:B------:R-:W-:Y:S02]  /*3680*/  USHF.R.U32.HI UR5, URZ, 0x4, UR10 ;  /* 0x00000004ff057899 */ /* 0x000fe4000801160a */
[----:B------:R-:W-:Y:S02]  /*3690*/  USHF.R.U32.HI UR6, URZ, 0x4, UR4 ;  /* 0x00000004ff067899 */ /* 0x000fe40008011604 */
[----:B------:R-:W-:Y:S02]  /*36a0*/  USGXT.U32 UR4, UR5, 0xe ;  /* 0x0000000e0504789a */ /* 0x000fe40008000000 */
[----:B------:R-:W-:Y:S01]  /*36b0*/  USGXT.U32 UR6, UR6, 0xe ;  /* 0x0000000e0606789a */ /* 0x000fe20008000000 */
[----:B------:R-:W-:Y:S01]  /*36c0*/  UMOV UR8, 0xffffff80 ;  /* 0xffffff8000087882 */ /* 0x000fe20000000000 */
[----:B------:R-:W-:Y:S01]  /*36d0*/  UMOV UR9, 0x7fffbfdf ;  /* 0x7fffbfdf00097882 */ /* 0x000fe20000000000 */
[----:B------:R-:W-:Y:S01]  /*36e0*/  UMOV UR12, 0xfffffffe ;  /* 0xfffffffe000c7882 */ /* 0x000fe20000000000 */
[----:B------:R-:W-:Y:S01]  /*36f0*/  UMOV UR13, 0x7fffbfdf ;  /* 0x7fffbfdf000d7882 */ /* 0x000fe20000000000 */
[----:B------:R-:W-:Y:S01]  /*3700*/  UMOV UR5, URZ ;  /* 0x000000ff00057c82 */ /* 0x000fe20008000000 */
[----:B------:R-:W-:Y:S01]  /*3710*/  UMOV UR7, URZ ;  /* 0x000000ff00077c82 */ /* 0x000fe20008000000 */
[----:B------:R-:W-:-:S02]  /*3720*/  UIADD3.64 UR8, UPT, UPT, UR4, -UR8, URZ ;  /* 0x8000000804087297 */ /* 0x000fc4000fffe0ff */
[----:B------:R-:W-:Y:S01]  /*3730*/  UIADD3.64 UR12, UPT, UPT, UR6, -UR12, URZ ;  /* 0x8000000c060c7297 */ /* 0x000fe2000fffe0ff */
[----:B------:R-:W-:Y:S01]  /*3740*/  UMOV UR14, 0x0 ;  /* 0x00000000000e7882 */ /* 0x000fe20000000000 */
[----:B------:R-:W-:Y:S01]  /*3750*/  UMOV UR15, 0x8108490 ;  /* 0x08108490000f7882 */ /* 0x000fe20000000000 */
[----:B------:R-:W-:Y:S01]  /*3760*/  UMOV UR5, 0x80004020 ;  /* 0x8000402000057882 */ /* 0x000fe20000000000 */
[----:B------:R-:W-:Y:S01]  /*3770*/  UMOV UR7, 0x80004020 ;  /* 0x8000402000077882 */ /* 0x000fe20000000000 */
[----:B------:R-:W-:Y:S01]  /*3780*/  UMOV UR24, 0x0 ;  /* 0x0000000000187882 */ /* 0x000fe20000000000 */
[----:B------:R-:W-:Y:S01]  /*3790*/  UMOV UR25, 0x8108490 ;  /* 0x0810849000197882 */ /* 0x000fe20000000000 */
[----:B------:R-:W-:Y:S01]  /*37a0*/  UMOV UR17, 0x3 ;  /* 0x0000000300117882 */ /* 0x000fe20000000000 */
[----:B------:R0:W-:Y:S01]  /*37b0*/  UTCQMMA.2CTA gdesc[UR4], gdesc[UR6], tmem[UR22], tmem[UR14], idesc[UR15], !UPT ;  /* 0x00ff0e06040075ea */ /* 0x0001e2000fa00316 */
[----:B------:R0:W-:Y:S01]  /*37c0*/  UTCQMMA.2CTA gdesc[UR8], gdesc[UR12], tmem[UR22], tmem[UR24], idesc[UR25], UPT ;  /* 0x00ff180c080075ea */ /* 0x0001e2000ba00316 */
[----:B------:R0:W-:Y:S01]  /*37d0*/  UTCBAR.2CTA.MULTICAST [UR16], URZ, UR17 ;  /* 0x000000ff100073e9 */ /* 0x0001e20008200811 */
[----:B------:R-:W-:Y:S01]  /*37e0*/  NOP ;  /* 0x0000000000007918 */ /* 0x000fe20000000000 */
.L_x_12:
[----:B0-----:R-:W-:Y:S01]  /*37f0*/  UMOV UR4, URZ ;  /* 0x000000ff00047c82 */ /* 0x001fe20008000000 */
[----:B------:R-:W-:Y:S05]  /*3800*/  BRA.U !UP3, `(.L_x_13) ;  /* 0x000000150be87547 */ /* 0x000fea000b800000 */
[----:B------:R-:W-:Y:S01]  /*3810*/  USHF.R.S32.HI UR4, URZ, 0x1f, UR23 ;  /* 0x0000001fff047899 */ /* 0x000fe20008011417 */
[----:B------:R-:W-:Y:S01]  /*3820*/  IMAD.SHL.U32 R123, R84, 0x40, RZ ;  /* 0x00000040547b7824 */ /* 0x000fe200078e00ff */
[----:B------:R-:W-:Y:S01]  /*3830*/  UIADD3 UR5, UPT, UPT, UR10, 0x1000, URZ ;  /* 0x000010000a057890 */ /* 0x000fe2000fffe0ff */
[----:B------:R-:W-:Y:S01]  /*3840*/  IMAD.SHL.U32 R125, R85, 0x40, RZ ;  /* 0x00000040557d7824 */ /* 0x000fe200078e00ff */
[----:B------:R-:W-:Y:S01]  /*3850*/  ULEA.HI UR4, UR4, UR23, URZ, 0x6 ;  /* 0x0000001704047291 */ /* 0x000fe2000f8f30ff */
[----:B------:R-:W-:Y:S01]  /*3860*/  IMAD.MOV.U32 R84, RZ, RZ, RZ ;  /* 0x000000ffff547224 */ /* 0x000fe200078e00ff */
[----:B------:R-:W-:Y:S01]  /*3870*/  UIADD3 UR6, UPT, UPT, UR10, 0x2800, URZ ;  /* 0x000028000a067890 */ /* 0x000fe2000fffe0ff */
[----:B------:R-:W-:Y:S01]  /*3880*/  SHF.R.S32.HI R124, RZ, 0x1f, R123 ;  /* 0x0000001fff7c7819 */ /* 0x000fe2000001147b */
[----:B------:R-:W-:Y:S01]  /*3890*/  USHF.R.S32.HI UR4, URZ, 0x6, UR4 ;  /* 0x00000006ff047899 */ /* 0x000fe20008011404 */
[----:B------:R-:W-:Y:S01]  /*38a0*/  SHF.R.S32.HI R126, RZ, 0x1f, R125 ;  /* 0x0000001fff7e7819 */ /* 0x000fe2000001147d */
[----:B------:R-:W-:-:S02]  /*38b0*/  USHF.R.U32.HI UR5, URZ, 0x4, UR5 ;  /* 0x00000004ff057899 */ /* 0x000fc40008011605 */
[----:B------:R-:W-:Y:S02]  /*38c0*/  USHF.R.U32.HI UR8, URZ, 0x4, UR6 ;  /* 0x00000004ff087899 */ /* 0x000fe40008011606 */
[----:B------:R-:W-:Y:S02]  /*38d0*/  UISETP.LT.AND UP2, UPT, UR4, 0x2, UPT ;  /* 0x000000020400788c */ /* 0x000fe4000bf41270 */
[----:B------:R-:W-:Y:S02]  /*38e0*/  USGXT.U32 UR6, UR5, 0xe ;  /* 0x0000000e0506789a */ /* 0x000fe40008000000 */
[----:B------:R-:W-:Y:S02]  /*38f0*/  USGXT.U32 UR8, UR8, 0xe ;  /* 0x0000000e0808789a */ /* 0x000fe40008000000 */
[----:B------:R-:W-:Y:S01]  /*3900*/  USEL UR4, UR4, 0x2, !UP2 ;  /* 0x0000000204047887 */ /* 0x000fe2000d000000 */
[----:B------:R-:W-:Y:S01]  /*3910*/  UMOV UR12, 0xffffff80 ;  /* 0xffffff80000c7882 */ /* 0x000fe20000000000 */
[----:B------:R-:W-:Y:S01]  /*3920*/  UMOV UR13, 0x7fffbfdf ;  /* 0x7fffbfdf000d7882 */ /* 0x000fe20000000000 */
[----:B------:R-:W-:Y:S01]  /*3930*/  UMOV UR14, 0xfffffffe ;  /* 0xfffffffe000e7882 */ /* 0x000fe20000000000 */
[----:B------:R-:W-:Y:S01]  /*3940*/  UMOV UR15, 0x7fffbfdf ;  /* 0x7fffbfdf000f7882 */ /* 0x000fe20000000000 */
[----:B------:R-:W-:Y:S01]  /*3950*/  UMOV UR7, URZ ;  /* 0x000000ff00077c82 */ /* 0x000fe20008000000 */
[----:B------:R-:W-:Y:S01]  /*3960*/  UMOV UR9, URZ ;  /* 0x000000ff00097c82 */ /* 0x000fe20008000000 */
[----:B------:R-:W-:-:S02]  /*3970*/  UIADD3 UR18, UPT, UPT, UR18, -0x40, URZ ;  /* 0xffffffc012127890 */ /* 0x000fc4000fffe0ff */
[----:B------:R-:W-:Y:S02]  /*3980*/  UIADD3.64 UR12, UPT, UPT, UR6, -UR12, URZ ;  /* 0x8000000c060c7297 */ /* 0x000fe4000fffe0ff */
[----:B------:R-:W-:Y:S02]  /*3990*/  UIADD3.64 UR14, UPT, UPT, UR8, -UR14, URZ ;  /* 0x8000000e080e7297 */ /* 0x000fe4000fffe0ff */
[----:B------:R-:W-:Y:S01]  /*39a0*/  UIADD3 UR17, UPT, UPT, UR4, -0x1, URZ ;  /* 0xffffffff04117890 */ /* 0x000fe2000fffe0ff */
[----:B------:R-:W-:Y:S01]  /*39b0*/  UMOV UR19, 0x1 ;  /* 0x0000000100137882 */ /* 0x000fe20000000000 */
[----:B------:R-:W-:-:S10]  /*39c0*/  UMOV UR5, URZ ;  /* 0x000000ff00057c82 */ /* 0x000fd40008000000 */
.L_x_16:
[C---:B------:R-:W-:Y:S01]  /*39d0*/  IADD3 R114, P3, PT, R125.reuse, R114, RZ ;  /* 0x000000727d727210 */ /* 0x040fe20007f7e0ff */
[----:B------:R-:W-:Y:S01]  /*39e0*/  IMAD.U32 R84, R84, -0x80000000, RZ ;  /* 0x8000000054547824 */ /* 0x000fe200078e00ff */
[C---:B------:R-:W-:Y:S02]  /*39f0*/  IADD3 R116, P2, PT, R125.reuse, R116, RZ ;  /* 0x000000747d747210 */ /* 0x040fe40007f5e0ff */
[C---:B------:R-:W-:Y:S01]  /*3a00*/  IADD3 R118, P4, PT, R125.reuse, R118, RZ ;  /* 0x000000767d767210 */ /* 0x040fe20007f9e0ff */
[C---:B------:R-:W-:Y:S01]  /*3a10*/  IMAD.X R115, R126.reuse, 0x1, R115, P3 ;  /* 0x000000017e737824 */ /* 0x040fe200018e0673 */
        /* <DEDUP_REMOVED lines=16> */
[----:B------:R-:W-:Y:S01]  /*3b20*/  IADD3 R106, P4, PT, R125, R106, RZ ;  /* 0x0000006a7d6a7210 */ /* 0x000fe20007f9e0ff */
[C---:B------:R-:W-:Y:S01]  /*3b30*/  IMAD.X R95, R126.reuse, 0x1, R95, P3 ;  /* 0x000000017e5f7824 */ /* 0x040fe200018e065f */
[----:B------:R-:W-:Y:S01]  /*3b40*/  IADD3 R54, P3, PT, R123, R54, RZ ;  /* 0x000000367b367210 */ /* 0x000fe20007f7e0ff */
[C---:B------:R-:W-:Y:S01]  /*3b50*/  IMAD.X R105, R126.reuse, 0x1, R105, P2 ;  /* 0x000000017e697824 */ /* 0x040fe200010e0669 */
[C---:B------:R-:W-:Y:S01]  /*3b60*/  IADD3 R88, P6, PT, R125.reuse, R88, RZ ;  /* 0x000000587d587210 */ /* 0x040fe20007fde0ff */
[----:B------:R-:W-:Y:S01]  /*3b70*/  IMAD.X R107, R126, 0x1, R107, P4 ;  /* 0x000000017e6b7824 */ /* 0x000fe200020e066b */
[----:B------:R-:W-:Y:S01]  /*3b80*/  IADD3 R100, P2, PT, R125, R100, RZ ;  /* 0x000000647d647210 */ /* 0x000fe20007f5e0ff */
[----:B------:R-:W-:Y:S01]  /*3b90*/  IMAD.X R55, R124, 0x1, R55, P3 ;  /* 0x000000017c377824 */ /* 0x000fe200018e0637 */
[----:B------:R-:W-:Y:S01]  /*3ba0*/  IADD3 R50, P3, PT, R123, R50, RZ ;  /* 0x000000327b327210 */ /* 0x000fe20007f7e0ff */
[C---:B------:R-:W-:Y:S01]  /*3bb0*/  IMAD.X R89, R126.reuse, 0x1, R89, P6 ;  /* 0x000000017e597824 */ /* 0x040fe200030e0659 */
[C---:B------:R-:W-:Y:S01]  /*3bc0*/  IADD3 R102, P4, PT, R125.reuse, R102, RZ ;  /* 0x000000667d667210 */ /* 0x040fe20007f9e0ff */
[----:B------:R-:W-:Y:S01]  /*3bd0*/  IMAD.X R101, R126, 0x1, R101, P2 ;  /* 0x000000017e657824 */ /* 0x000fe200010e0665 */
[----:B------:R-:W-:Y:S01]  /*3be0*/  IADD3 R86, P6, PT, R125, R86, RZ ;  /* 0x000000567d567210 */ /* 0x000fe20007fde0ff */
[----:B------:R-:W-:Y:S01]  /*3bf0*/  IMAD.X R51, R124, 0x1, R51, P3 ;  /* 0x000000017c337824 */ /* 0x000fe200018e0633 */
[C---:B------:R-:W-:Y:S01]  /*3c00*/  IADD3 R46, P3, PT, R123.reuse, R46, RZ ;  /* 0x0000002e7b2e7210 */ /* 0x040fe20007f7e0ff */
[C---:B------:R-:W-:Y:S01]  /*3c10*/  IMAD.X R103, R126.reuse, 0x1, R103, P4 ;  /* 0x000000017e677824 */ /* 0x040fe200020e0667 */
[C---:B------:R-:W-:Y:S01]  /*3c20*/  IADD3 R68, P2, PT, R123.reuse, R68, RZ ;  /* 0x000000447b447210 */ /* 0x040fe20007f5e0ff */
[----:B------:R-:W-:Y:S01]  /*3c30*/  IMAD.X R87, R126, 0x1, R87, P6 ;  /* 0x000000017e577824 */ /* 0x000fe200030e0657 */
        /* <DEDUP_REMOVED lines=16> */
[----:B------:R-:W0:Y:S01]  /*3d40*/  SYNCS.PHASECHK.TRANS64.TRYWAIT P3, [UR16], R84 ;  /* 0x00000054ff0075a7 */ /* 0x000e220008061110 */
[C---:B------:R-:W-:Y:S01]  /*3d50*/  IMAD.X R65, R124.reuse, 0x1, R65, P2 ;  /* 0x000000017c417824 */ /* 0x040fe200010e0641 */
[C---:B------:R-:W-:Y:S01]  /*3d60*/  IADD3 R28, P6, PT, R123.reuse, R28, RZ ;  /* 0x0000001c7b1c7210 */ /* 0x040fe20007fde0ff */
[----:B------:R-:W-:Y:S01]  /*3d70*/  IMAD.X R77, R124, 0x1, R77, P4 ;  /* 0x000000017c4d7824 */ /* 0x000fe200020e064d */
[----:B------:R-:W-:-:S02]  /*3d80*/  IADD3 R58, P2, PT, R123, R58, RZ ;  /* 0x0000003a7b3a7210 */ /* 0x000fc40007f5e0ff */
        /* <DEDUP_REMOVED lines=32> */
[C---:B------:R-:W-:Y:S01]  /*3f90*/  LOP3.LUT R85, R43.reuse, 0x8, RZ, 0xfc, !PT ;  /* 0x000000082b557812 */ /* 0x040fe200078efcff */
[C---:B------:R-:W-:Y:S01]  /*3fa0*/  IMAD.X R31, R124.reuse, 0x1, R31, P2 ;  /* 0x000000017c1f7824 */ /* 0x040fe200010e061f */
[----:B------:R-:W-:Y:S01]  /*3fb0*/  LOP3.LUT R127, R43, 0x10, RZ, 0xfc, !PT ;  /* 0x000000102b7f7812 */ /* 0x000fe200078efcff */
[----:B------:R-:W-:Y:S01]  /*3fc0*/  IMAD.X R61, R124, 0x1, R61, P4 ;  /* 0x000000017c3d7824 */ /* 0x000fe200020e063d */
[----:B------:R-:W-:-:S02]  /*3fd0*/  IADD3 R16, P6, PT, R123, R16, RZ ;  /* 0x000000107b107210 */ /* 0x000fc40007fde0ff */
[----:B------:R-:W-:Y:S02]  /*3fe0*/  IADD3 R6, P2, PT, R123, R6, RZ ;  /* 0x000000067b067210 */ /* 0x000fe40007f5e0ff */
[----:B------:R-:W-:Y:S01]  /*3ff0*/  ISETP.GE.AND P0, PT, R85, UR18, PT ;  /* 0x0000001255007c0c */ /* 0x000fe2000bf06270 */
[C---:B------:R-:W-:Y:S01]  /*4000*/  IMAD.X R17, R124.reuse, 0x1, R17, P6 ;  /* 0x000000017c117824 */ /* 0x040fe200030e0611 */
[----:B------:R-:W-:Y:S01]  /*4010*/  ISETP.GE.AND P1, PT, R127, UR18, PT ;  /* 0x000000127f007c0c */ /* 0x000fe2000bf26270 */
[----:B------:R-:W-:Y:S01]  /*4020*/  IMAD.X R7, R124, 0x1, R7, P2 ;  /* 0x000000017c077824 */ /* 0x000fe200010e0607 */
[----:B------:R-:W-:Y:S02]  /*4030*/  ISETP.GE.AND P4, PT, R43, UR18, PT ;  /* 0x000000122b007c0c */ /* 0x000fe4000bf86270 */
[----:B------:R-:W-:Y:S01]  /*4040*/  PRMT R164, RZ, 0x7610, R164 ;  /* 0x00007610ffa47816 */ /* 0x000fe200000000a4 */
[----:B0-----:R-:W-:Y:S10]  /*4050*/  @!P3 BRA `(.L_x_14) ;  /* 0x000000280008b947 */ /* 0x001ff40003800000 */
.L_x_24:
[C---:B------:R-:W-:Y:S01]  /*4060*/  LOP3.LUT R84, R43.reuse, 0x18, RZ, 0xfc, !PT ;  /* 0x000000182b547812 */ /* 0x040fe200078efcff */
[----:B------:R-:W2:Y:S01]  /*4070*/  @!P4 LDG.E.U8 R164, desc[UR20][R6.64] ;  /* 0x0000001406a4c981 */ /* 0x000ea2000c1e1100 */
[----:B------:R-:W-:Y:S02]  /*4080*/  PRMT R162, RZ, 0x7610, R162 ;  /* 0x00007610ffa27816 */ /* 0x000fe400000000a2 */
[----:B------:R-:W-:Y:S02]  /*4090*/  ISETP.GE.AND P2, PT, R84, UR18, PT ;  /* 0x0000001254007c0c */ /* 0x000fe4000bf46270 */
[----:B------:R-:W-:Y:S02]  /*40a0*/  LOP3.LUT R84, R43, 0x20, RZ, 0xfc, !PT ;  /* 0x000000202b547812 */ /* 0x000fe400078efcff */
[----:B------:R-:W3:Y:S01]  /*40b0*/  @!P0 LDG.E.U8 R162, desc[UR20][R8.64] ;  /* 0x0000001408a28981 */ /* 0x000ee2000c1e1100 */
[----:B------:R-:W-:Y:S02]  /*40c0*/  PRMT R160, RZ, 0x7610, R160 ;  /* 0x00007610ffa07816 */ /* 0x000fe400000000a0 */
[----:B------:R-:W-:-:S02]  /*40d0*/  ISETP.GE.AND P0, PT, R84, UR18, PT ;  /* 0x0000001254007c0c */ /* 0x000fc4000bf06270 */
[----:B------:R-:W-:Y:S02]  /*40e0*/  PRMT R152, RZ, 0x7610, R152 ;  /* 0x00007610ff987816 */ /* 0x000fe40000000098 */
[----:B------:R-:W4:Y:S01]  /*40f0*/  @!P1 LDG.E.U8 R160, desc[UR20][R10.64] ;  /* 0x000000140aa09981 */ /* 0x000f22000c1e1100 */
[----:B------:R-:W-:Y:S02]  /*4100*/  ISETP.GE.AND P1, PT, R24, UR18, PT ;  /* 0x0000001218007c0c */ /* 0x000fe4000bf26270 */
[----:B------:R-:W-:Y:S01]  /*4110*/  PRMT R154, RZ, 0x7610, R154 ;  /* 0x00007610ff9a7816 */ /* 0x000fe2000000009a */
[----:B------:R-:W5:Y:S01]  /*4120*/  @!P2 LDG.E.U8 R152, desc[UR20][R12.64] ;  /* 0x000000140c98a981 */ /* 0x000f62000c1e1100 */
[----:B------:R-:W-:Y:S02]  /*4130*/  LOP3.LUT R84, R43, 0x2, RZ, 0xfc, !PT ;  /* 0x000000022b547812 */ /* 0x000fe400078efcff */
[----:B------:R-:W-:Y:S02]  /*4140*/  ISETP.GE.AND P2, PT, R25, UR18, PT ;  /* 0x0000001219007c0c */ /* 0x000fe4000bf46270 */
[----:B------:R-:W5:Y:S01]  /*4150*/  @!P0 LDG.E.U8 R154, desc[UR20][R14.64] ;  /* 0x000000140e9a8981 */ /* 0x000f62000c1e1100 */
[----:B------:R-:W-:-:S02]  /*4160*/  PRMT R156, RZ, 0x7610, R156 ;  /* 0x00007610ff9c7816 */ /* 0x000fc4000000009c */
[----:B------:R-:W-:Y:S02]  /*4170*/  ISETP.GE.AND P3, PT, R30, UR18, PT ;  /* 0x000000121e007c0c */ /* 0x000fe4000bf66270 */
[----:B------:R-:W-:Y:S02]  /*4180*/  ISETP.GE.AND P0, PT, R84, UR18, PT ;  /* 0x0000001254007c0c */ /* 0x000fe4000bf06270 */
[----:B------:R-:W-:Y:S01]  /*4190*/  LOP3.LUT R85, R43, 0xa, RZ, 0xfc, !PT ;  /* 0x0000000a2b557812 */ /* 0x000fe200078efcff */
[----:B------:R-:W5:Y:S01]  /*41a0*/  @!P1 LDG.E.U8 R156, desc[UR20][R28.64] ;  /* 0x000000141c9c9981 */ /* 0x000f62000c1e1100 */
[----:B------:R-:W-:Y:S02]  /*41b0*/  PRMT R158, RZ, 0x7610, R158 ;  /* 0x00007610ff9e7816 */ /* 0x000fe4000000009e */
[----:B------:R-:W-:Y:S02]  /*41c0*/  PRMT R84, RZ, 0x7610, R84 ;  /* 0x00007610ff547816 */ /* 0x000fe40000000054 */
[----:B------:R-:W-:-:S02]  /*41d0*/  ISETP.GE.AND P1, PT, R85, UR18, PT ;  /* 0x0000001255007c0c */ /* 0x000fc4000bf26270 */
[----:B------:R-:W-:Y:S01]  /*41e0*/  PRMT R85, RZ, 0x7610, R85 ;  /* 0x00007610ff557816 */ /* 0x000fe20000000055 */
[----:B------:R-:W5:Y:S04]  /*41f0*/  @!P2 LDG.E.U8 R158, desc[UR20][R32.64] ;  /* 0x00000014209ea981 */ /* 0x000f68000c1e1100 */
[----:B------:R-:W5:Y:S01]  /*4200*/  @!P3 LDG.E.U8 R84, desc[UR20][R34.64] ;  /* 0x000000142254b981 */ /* 0x000f62000c1e1100 */
[----:B------:R-:W-:-:S03]  /*4210*/  LOP3.LUT R127, R43, 0x12, RZ, 0xfc, !PT ;  /* 0x000000122b7f7812 */ /* 0x000fc600078efcff */
[----:B------:R-:W5:Y:S01]  /*4220*/  @!P0 LDG.E.U8 R85, desc[UR20][R16.64] ;  /* 0x0000001410558981 */ /* 0x000f62000c1e1100 */
[----:B------:R-:W-:Y:S02]  /*4230*/  ISETP.GE.AND P2, PT, R127, UR18, PT ;  /* 0x000000127f007c0c */ /* 0x000fe4000bf46270 */
[----:B------:R-:W-:Y:S02]  /*4240*/  PRMT R165, RZ, 0x7610, R165 ;  /* 0x00007610ffa57816 */ /* 0x000fe400000000a5 */
[----:B------:R-:W-:-:S04]  /*4250*/  PRMT R163, RZ, 0x7610, R163 ;  /* 0x00007610ffa37816 */ /* 0x000fc800000000a3 */
[----:B------:R-:W5:Y:S05]  /*4260*/  @!P1 LDG.E.U8 R165, desc[UR20][R18.64] ;  /* 0x0000001412a59981 */ /* 0x000f6a000c1e1100 */
[----:B------:R-:W5:Y:S01]  /*4270*/  @!P2 LDG.E.U8 R163, desc[UR20][R20.64] ;  /* 0x0000001414a3a981 */ /* 0x000f62000c1e1100 */
[----:B------:R-:W-:-:S04]  /*4280*/  LOP3.LUT R127, R43, 0x1a, RZ, 0xfc, !PT ;  /* 0x0000001a2b7f7812 */ /* 0x000fc800078efcff */
[----:B------:R-:W-:Y:S02]  /*4290*/  ISETP.GE.AND P0, PT, R127, UR18, PT ;  /* 0x000000127f007c0c */ /* 0x000fe4000bf06270 */
[----:B------:R-:W-:-:S11]  /*42a0*/  PRMT R161, RZ, 0x7610, R161 ;  /* 0x00007610ffa17816 */ /* 0x000fd600000000a1 */
[----:B------:R-:W5:Y:S01]  /*42b0*/  @!P0 LDG.E.U8 R161, desc[UR20][R22.64] ;  /* 0x0000001416a18981 */ /* 0x000f62000c1e1100 */
[----:B------:R-:W-:Y:S02]  /*42c0*/  ISETP.GE.AND P0, PT, R42, UR18, PT ;  /* 0x000000122a007c0c */ /* 0x000fe4000bf06270 */
[----:B------:R-:W-:Y:S02]  /*42d0*/  LOP3.LUT R127, R43, 0x22, RZ, 0xfc, !PT ;  /* 0x000000222b7f7812 */ /* 0x000fe400078efcff */
[----:B------:R-:W-:Y:S02]  /*42e0*/  PRMT R155, RZ, 0x7610, R155 ;  /* 0x00007610ff9b7816 */ /* 0x000fe4000000009b */
[----:B------:R-:W-:Y:S02]  /*42f0*/  ISETP.GE.AND P1, PT, R127, UR18, PT ;  /* 0x000000127f007c0c */ /* 0x000fe4000bf26270 */
[----:B------:R-:W-:-:S05]  /*4300*/  LOP3.LUT R127, R43, 0x4, RZ, 0xfc, !PT ;  /* 0x000000042b7f7812 */ /* 0x000fca00078efcff */
[----:B------:R-:W-:Y:S02]  /*4310*/  @!P0 IMAD.MOV.U32 R130, RZ, RZ, R46 ;  /* 0x000000ffff828224 */ /* 0x000fe400078e002e */
[----:B------:R-:W-:Y:S01]  /*4320*/  @!P0 IMAD.MOV.U32 R131, RZ, RZ, R49 ;  /* 0x000000ffff838224 */ /* 0x000fe200078e0031 */
[----:B------:R-:W-:-:S04]  /*4330*/  LOP3.LUT R128, R43, 0xc, RZ, 0xfc, !PT ;  /* 0x0000000c2b807812 */ /* 0x000fc800078efcff */
[----:B------:R0:W5:Y:S01]  /*4340*/  @!P0 LDG.E.U8 R155, desc[UR20][R130.64] ;  /* 0x00000014829b8981 */ /* 0x000162000c1e1100 */
[----:B------:R-:W-:Y:S02]  /*4350*/  ISETP.GE.AND P0, PT, R127, UR18, PT ;  /* 0x000000127f007c0c */ /* 0x000fe4000bf06270 */
[----:B------:R-:W-:Y:S02]  /*4360*/  LOP3.LUT R127, R43, 0x6, RZ, 0xfc, !PT ;  /* 0x000000062b7f7812 */ /* 0x000fe400078efcff */
[----:B------:R-:W-:Y:S02]  /*4370*/  PRMT R157, RZ, 0x7610, R157 ;  /* 0x00007610ff9d7816 */ /* 0x000fe4000000009d */
[----:B------:R-:W-:Y:S02]  /*4380*/  ISETP.GE.AND P3, PT, R128, UR18, PT ;  /* 0x0000001280007c0c */ /* 0x000fe4000bf66270 */
[----:B------:R-:W-:Y:S02]  /*4390*/  ISETP.GE.AND P6, PT, R127, UR18, PT ;  /* 0x000000127f007c0c */ /* 0x000fe4000bfc6270 */
[----:B------:R-:W-:Y:S01]  /*43a0*/  LOP3.LUT R127, R43, 0x14, RZ, 0xfc, !PT ;  /* 0x000000142b7f7812 */ /* 0x000fe200078efcff */
[----:B------:R-:W5:Y:S01]  /*43b0*/  @!P1 LDG.E.U8 R157, desc[UR20][R26.64] ;  /* 0x000000141a9d9981 */ /* 0x000f62000c1e1100 */
[----:B------:R-:W-:Y:S01]  /*43c0*/  PRMT R128, RZ, 0x7610, R128 ;  /* 0x00007610ff807816 */ /* 0x000fe20000000080 */
[----:B------:R-:W-:Y:S01]  /*43d0*/  @!P0 IMAD.MOV.U32 R132, RZ, RZ, R38 ;  /* 0x000000ffff848224 */ /* 0x000fe200078e0026 */
[----:B------:R-:W-:Y:S01]  /*43e0*/  ISETP.GE.AND P1, PT, R127, UR18, PT ;  /* 0x000000127f007c0c */ /* 0x000fe2000bf26270 */
[----:B------:R-:W-:Y:S01]  /*43f0*/  @!P0 IMAD.MOV.U32 R133, RZ, RZ, R31 ;  /* 0x000000ffff858224 */ /* 0x000fe200078e001f */
[----:B0-----:R-:W-:-:S02]  /*4400*/  LOP3.LUT R131, R43, 0x1c, RZ, 0xfc, !PT ;  /* 0x0000001c2b837812 */ /* 0x001fc400078efcff */
[----:B------:R-:W-:Y:S02]  /*4410*/  PRMT R130, RZ, 0x7610, R130 ;  /* 0x00007610ff827816 */ /* 0x000fe40000000082 */
[----:B------:R0:W5:Y:S01]  /*4420*/  @!P0 LDG.E.U8 R128, desc[UR20][R132.64] ;  /* 0x0000001484808981 */ /* 0x000162000c1e1100 */
[----:B------:R-:W-:Y:S01]  /*4430*/  ISETP.GE.AND P0, PT, R131, UR18, PT ;  /* 0x0000001283007c0c */ /* 0x000fe2000bf06270 */
[----:B------:R-:W-:Y:S02]  /*4440*/  @!P3 IMAD.MOV.U32 R134, RZ, RZ, R40 ;  /* 0x000000ffff86b224 */ /* 0x000fe400078e0028 */
[----:B------:R-:W-:-:S03]  /*4450*/  @!P3 IMAD.MOV.U32 R135, RZ, RZ, R45 ;  /* 0x000000ffff87b224 */ /* 0x000fc600078e002d */
[----:B------:R-:W-:Y:S02]  /*4460*/  @!P1 IMAD.MOV.U32 R138, RZ, RZ, R44 ;  /* 0x000000ffff8a9224 */ /* 0x000fe400078e002c */
[----:B------:R1:W5:Y:S01]  /*4470*/  @!P3 LDG.E.U8 R130, desc[UR20][R134.64] ;  /* 0x000000148682b981 */ /* 0x000362000c1e1100 */
[----:B0-----:R-:W-:Y:S01]  /*4480*/  PRMT R132, RZ, 0x7610, R132 ;  /* 0x00007610ff847816 */ /* 0x001fe20000000084 */
[----:B------:R-:W-:-:S05]  /*4490*/  @!P1 IMAD.MOV.U32 R139, RZ, RZ, R47 ;  /* 0x000000ffff8b9224 */ /* 0x000fca00078e002f */
[----:B------:R0:W5:Y:S01]  /*44a0*/  @!P1 LDG.E.U8 R132, desc[UR20][R138.64] ;  /* 0x000000148a849981 */ /* 0x000162000c1e1100 */
[----:B-1----:R-:W-:Y:S02]  /*44b0*/  PRMT R134, RZ, 0x7610, R134 ;  /* 0x00007610ff867816 */ /* 0x002fe40000000086 */
[----:B------:R-:W-:-:S04]  /*44c0*/  ISETP.GE.AND P1, PT, R80, UR18, PT ;  /* 0x0000001250007c0c */ /* 0x000fc8000bf26270 */
[----:B------:R-:W5:Y:S01]  /*44d0*/  @!P0 LDG.E.U8 R134, desc[UR20][R56.64] ;  /* 0x0000001438868981 */ /* 0x000f62000c1e1100 */
[----:B------:R-:W-:Y:S02]  /*44e0*/  ISETP.GE.AND P0, PT, R37, UR18, PT ;  /* 0x0000001225007c0c */ /* 0x000fe4000bf06270 */
[----:B------:R-:W-:Y:S02]  /*44f0*/  PRMT R135, RZ, 0x7610, R135 ;  /* 0x00007610ff877816 */ /* 0x000fe40000000087 */
[----:B------:R-:W-:-:S04]  /*4500*/  PRMT R137, RZ, 0x7610, R137 ;  /* 0x00007610ff897816 */ /* 0x000fc80000000089 */
[----:B------:R-:W5:Y:S01]  /*4510*/  @!P1 LDG.E.U8 R135, desc[UR20][R82.64] ;  /* 0x0000001452879981 */ /* 0x000f62000c1e1100 */
[----:B------:R-:W-:-:S04]  /*4520*/  ISETP.GE.AND P1, PT, R48, UR18, PT ;  /* 0x0000001230007c0c */ /* 0x000fc8000bf26270 */
[----:B------:R-:W5:Y:S01]  /*4530*/  @!P0 LDG.E.U8 R137, desc[UR20][R76.64] ;  /* 0x000000144c898981 */ /* 0x000f62000c1e1100 */
[----:B------:R-:W-:Y:S02]  /*4540*/  ISETP.GE.AND P0, PT, R62, UR18, PT ;  /* 0x000000123e007c0c */ /* 0x000fe4000bf06270 */
[----:B0-----:R-:W-:Y:S02]  /*4550*/  PRMT R139, RZ, 0x7610, R139 ;  /* 0x00007610ff8b7816 */ /* 0x001fe4000000008b */
[----:B------:R-:W-:Y:S02]  /*4560*/  PRMT R140, RZ, 0x7610, R140 ;  /* 0x00007610ff8c7816 */ /* 0x000fe4000000008c */
[----:B------:R-:W-:Y:S02]  /*4570*/  LOP3.LUT R129, R43, 0x16, RZ, 0xfc, !PT ;  /* 0x000000162b817812 */ /* 0x000fe400078efcff */
[----:B------:R-:W5:Y:S01]  /*4580*/  @!P1 LDG.E.U8 R139, desc[UR20][R50.64] ;  /* 0x00000014328b9981 */ /* 0x000f62000c1e1100 */
[----:B------:R-:W-:-:S02]  /*4590*/  ISETP.GE.AND P4, PT, R41, UR18, PT ;  /* 0x0000001229007c0c */ /* 0x000fc4000bf86270 */
[----:B------:R-:W-:Y:S02]  /*45a0*/  ISETP.GE.AND P2, PT, R129, UR18, PT ;  /* 0x0000001281007c0c */ /* 0x000fe4000bf46270 */
[----:B------:R-:W5:Y:S01]  /*45b0*/  @!P0 LDG.E.U8 R140, desc[UR20][R66.64] ;  /* 0x00000014428c8981 */ /* 0x000f62000c1e1100 */
[----:B------:R-:W-:Y:S02]  /*45c0*/  ISETP.GE.AND P1, PT, R81, UR18, PT ;  /* 0x0000001251007c0c */ /* 0x000fe4000bf26270 */
[----:B------:R-:W-:Y:S02]  /*45d0*/  ISETP.GE.AND P0, PT, R52, UR18, PT ;  /* 0x0000001234007c0c */ /* 0x000fe4000bf06270 */
[----:B------:R-:W-:Y:S02]  /*45e0*/  PRMT R129, RZ, 0x7610, R129 ;  /* 0x00007610ff817816 */ /* 0x000fe40000000081 */
[----:B------:R-:W-:Y:S02]  /*45f0*/  PRMT R131, RZ, 0x7610, R131 ;  /* 0x00007610ff837816 */ /* 0x000fe40000000083 */
[----:B------:R-:W-:-:S02]  /*4600*/  PRMT R141, RZ, 0x7610, R141 ;  /* 0x00007610ff8d7816 */ /* 0x000fc4000000008d */
[----:B------:R-:W-:Y:S01]  /*4610*/  PRMT R143, RZ, 0x7610, R143 ;  /* 0x00007610ff8f7816 */ /* 0x000fe2000000008f */
[----:B------:R-:W5:Y:S01]  /*4620*/  @!P4 LDG.E.U8 R129, desc[UR20][R72.64] ;  /* 0x000000144881c981 */ /* 0x000f62000c1e1100 */
[----:B------:R-:W-:Y:S02]  /*4630*/  LOP3.LUT R133, R43, 0x24, RZ, 0xfc, !PT ;  /* 0x000000242b857812 */ /* 0x000fe400078efcff */
[----:B------:R-:W-:Y:S01]  /*4640*/  ISETP.GE.AND P4, PT, R39, UR18, PT ;  /* 0x0000001227007c0c */ /* 0x000fe2000bf86270 */
[----:B------:R-:W5:Y:S01]  /*4650*/  @!P2 LDG.E.U8 R131, desc[UR20][R70.64] ;  /* 0x000000144683a981 */ /* 0x000f62000c1e1100 */
[----:B------:R-:W-:Y:S02]  /*4660*/  ISETP.GE.AND P3, PT, R133, UR18, PT ;  /* 0x0000001285007c0c */ /* 0x000fe4000bf66270 */
[----:B------:R-:W-:Y:S01]  /*4670*/  ISETP.GE.AND P2, PT, R53, UR18, PT ;  /* 0x0000001235007c0c */ /* 0x000fe2000bf46270 */
[----:B------:R-:W5:Y:S01]  /*4680*/  @!P1 LDG.E.U8 R141, desc[UR20][R98.64] ;  /* 0x00000014628d9981 */ /* 0x000f62000c1e1100 */
[----:B------:R-:W-:-:S03]  /*4690*/  ISETP.GE.AND P1, PT, R63, UR18, PT ;  /* 0x000000123f007c0c */ /* 0x000fc6000bf26270 */
[----:B------:R-:W5:Y:S01]  /*46a0*/  @!P0 LDG.E.U8 R143, desc[UR20][R54.64] ;  /* 0x00000014368f8981 */ /* 0x000f62000c1e1100 */
[----:B------:R-:W-:Y:S02]  /*46b0*/  ISETP.GE.AND P0, PT, R3, UR18, PT ;  /* 0x0000001203007c0c */ /* 0x000fe4000bf06270 */
[----:B------:R-:W-:Y:S02]  /*46c0*/  PRMT R127, RZ, 0x7610, R127 ;  /* 0x00007610ff7f7816 */ /* 0x000fe4000000007f */
[----:B------:R-:W-:Y:S02]  /*46d0*/  PRMT R133, RZ, 0x7610, R133 ;  /* 0x00007610ff857816 */ /* 0x000fe40000000085 */
[----:B------:R-:W-:Y:S02]  /*46e0*/  PRMT R136, RZ, 0x7610, R136 ;  /* 0x00007610ff887816 */ /* 0x000fe40000000088 */
[----:B------:R-:W-:Y:S01]  /*46f0*/  PRMT R138, RZ, 0x7610, R138 ;  /* 0x00007610ff8a7816 */ /* 0x000fe2000000008a */
[----:B------:R-:W5:Y:S01]  /*4700*/  @!P6 LDG.E.U8 R127, desc[UR20][R60.64] ;  /* 0x000000143c7fe981 */ /* 0x000f62000c1e1100 */
[----:B------:R-:W-:-:S02]  /*4710*/  PRMT R142, RZ, 0x7610, R142 ;  /* 0x00007610ff8e7816 */ /* 0x000fc4000000008e */
[----:B------:R-:W-:Y:S01]  /*4720*/  PRMT R145, RZ, 0x7610, R145 ;  /* 0x00007610ff917816 */ /* 0x000fe20000000091 */
[----:B------:R-:W5:Y:S04]  /*4730*/  @!P4 LDG.E.U8 R133, desc[UR20][R74.64] ;  /* 0x000000144a85c981 */ /* 0x000f68000c1e1100 */
[----:B------:R-:W5:Y:S04]  /*4740*/  @!P3 LDG.E.U8 R136, desc[UR20][R58.64] ;  /* 0x000000143a88b981 */ /* 0x000f68000c1e1100 */
[----:B------:R-:W5:Y:S04]  /*4750*/  @!P2 LDG.E.U8 R138, desc[UR20][R64.64] ;  /* 0x00000014408aa981 */ /* 0x000f68000c1e1100 */
[----:B------:R-:W5:Y:S04]  /*4760*/  @!P1 LDG.E.U8 R142, desc[UR20][R68.64] ;  /* 0x00000014448e9981 */ /* 0x000f68000c1e1100 */
[----:B------:R-:W5:Y:S01]  /*4770*/  @!P0 LDG.E.U8 R145, desc[UR20][R78.64] ;  /* 0x000000144e918981 */ /* 0x000f62000c1e1100 */
[----:B------:R-:W-:Y:S01]  /*4780*/  BAR.SYNC.DEFER_BLOCKING 0x0 ;  /* 0x0000000000007b1d */ /* 0x000fe20000010000 */
[----:B------:R-:W-:-:S02]  /*4790*/  ISETP.GE.AND P1, PT, R4, UR18, PT ;  /* 0x0000001204007c0c */ /* 0x000fc4000bf26270 */
[----:B------:R-:W-:Y:S02]  /*47a0*/  PRMT R159, RZ, 0x7610, R159 ;  /* 0x00007610ff9f7816 */ /* 0x000fe4000000009f */
[----:B------:R-:W-:Y:S02]  /*47b0*/  PRMT R144, RZ, 0x7610, R144 ;  /* 0x00007610ff907816 */ /* 0x000fe40000000090 */
[----:B------:R-:W-:Y:S02]  /*47c0*/  PRMT R146, RZ, 0x7610, R146 ;  /* 0x00007610ff927816 */ /* 0x000fe40000000092 */
[----:B------:R-:W-:Y:S02]  /*47d0*/  PRMT R148, RZ, 0x7610, R148 ;  /* 0x00007610ff947816 */ /* 0x000fe40000000094 */
[----:B------:R-:W-:Y:S02]  /*47e0*/  PRMT R150, RZ, 0x7610, R150 ;  /* 0x00007610ff967816 */ /* 0x000fe40000000096 */
[----:B------:R-:W-:-:S02]  /*47f0*/  PRMT R147, RZ, 0x7610, R147 ;  /* 0x00007610ff937816 */ /* 0x000fc40000000093 */
[----:B------:R-:W-:Y:S02]  /*4800*/  PRMT R149, RZ, 0x7610, R149 ;  /* 0x00007610ff957816 */ /* 0x000fe40000000095 */
[----:B------:R-:W-:Y:S02]  /*4810*/  PRMT R151, RZ, 0x7610, R151 ;  /* 0x00007610ff977816 */ /* 0x000fe40000000097 */
[----:B------:R-:W-:Y:S01]  /*4820*/  PRMT R153, RZ, 0x7610, R153 ;  /* 0x00007610ff997816 */ /* 0x000fe20000000099 */
[----:B------:R-:W5:Y:S04]  /*4830*/  @!P1 LDG.E.U8 R144, desc[UR20][R86.64] ;  /* 0x0000001456909981 */ /* 0x000f68000c1e1100 */
[----:B------:R-:W5:Y:S04]  /*4840*/  @!P1 LDG.E.U8 R146, desc[UR20][R88.64] ;  /* 0x0000001458929981 */ /* 0x000f68000c1e1100 */
[----:B------:R-:W5:Y:S04]  /*4850*/  @!P1 LDG.E.U8 R148, desc[UR20][R90.64] ;  /* 0x000000145a949981 */ /* 0x000f68000c1e1100 */
[----:B------:R-:W5:Y:S04]  /*4860*/  @!P1 LDG.E.U8 R150, desc[UR20][R92.64] ;  /* 0x000000145c969981 */ /* 0x000f68000c1e1100 */
[----:B------:R-:W5:Y:S04]  /*4870*/  @!P1 LDG.E.U8 R147, desc[UR20][R94.64] ;  /* 0x000000145e939981 */ /* 0x000f68000c1e1100 */
[----:B------:R-:W5:Y:S04]  /*4880*/  @!P1 LDG.E.U8 R149, desc[UR20][R96.64] ;  /* 0x0000001460959981 */ /* 0x000f68000c1e1100 */
[----:B------:R-:W5:Y:S04]  /*4890*/  @!P1 LDG.E.U8 R151, desc[UR20][R108.64] ;  /* 0x000000146c979981 */ /* 0x000f68000c1e1100 */
[----:B------:R-:W5:Y:S04]  /*48a0*/  @!P1 LDG.E.U8 R153, desc[UR20][R114.64] ;  /* 0x0000001472999981 */ /* 0x000f68000c1e1100 */
[----:B--2---:R-:W-:Y:S04]  /*48b0*/  STS.U8 [R5+UR10+0x1000], R164 ;  /* 0x001000a405007988 */ /* 0x004fe8000800000a */
[----:B---3--:R-:W-:Y:S04]  /*48c0*/  STS.U8 [R5+UR10+0x1200], R162 ;  /* 0x001200a205007988 */ /* 0x008fe8000800000a */
[----:B----4-:R-:W-:Y:S04]  /*48d0*/  STS.U8 [R5+UR10+0x1400], R160 ;  /* 0x001400a005007988 */ /* 0x010fe8000800000a */
[----:B-----5:R-:W-:Y:S04]  /*48e0*/  STS.U8 [R5+UR10+0x1600], R152 ;  /* 0x0016009805007988 */ /* 0x020fe8000800000a */
[----:B------:R-:W-:Y:S04]  /*48f0*/  STS.U8 [R5+UR10+0x1800], R154 ;  /* 0x0018009a05007988 */ /* 0x000fe8000800000a */
[----:B------:R0:W-:Y:S04]  /*4900*/  STS.U8 [R5+UR10+0x1a00], R156 ;  /* 0x001a009c05007988 */ /* 0x0001e8000800000a */
[----:B------:R-:W-:Y:S01]  /*4910*/  STS.U8 [R5+UR10+0x1c00], R158 ;  /* 0x001c009e05007988 */ /* 0x000fe2000800000a */
[----:B0-----:R-:W-:-:S03]  /*4920*/  PRMT R156, RZ, 0x7610, R156 ;  /* 0x00007610ff9c7816 */ /* 0x001fc6000000009c */
[----:B------:R0:W-:Y:S04]  /*4930*/  STS.U8 [R5+UR10+0x1e00], R84 ;  /* 0x001e005405007988 */ /* 0x0001e8000800000a */
[----:B------:R1:W-:Y:S01]  /*4940*/  STS.U8 [R120+UR10+0x1080], R85 ;  /* 0x0010805578007988 */ /* 0x0003e2000800000a */
[----:B0-----:R-:W-:Y:S02]  /*4950*/  @!P1 IMAD.MOV.U32 R84, RZ, RZ, R110 ;  /* 0x000000ffff549224 */ /* 0x001fe400078e006e */
[----:B-1----:R-:W-:Y:S01]  /*4960*/  @!P1 IMAD.MOV.U32 R85, RZ, RZ, R111 ;  /* 0x000000ffff559224 */ /* 0x002fe200078e006f */
[----:B------:R-:W-:-:S04]  /*4970*/  PRMT R158, RZ, 0x7610, R158 ;  /* 0x00007610ff9e7816 */ /* 0x000fc8000000009e */
[----:B------:R0:W2:Y:S02]  /*4980*/  @!P1 LDG.E.U8 R156, desc[UR20][R84.64] ;  /* 0x00000014549c9981 */ /* 0x0000a4000c1e1100 */
[----:B0-----:R-:W-:Y:S02]  /*4990*/  @!P1 IMAD.MOV.U32 R84, RZ, RZ, R116 ;  /* 0x000000ffff549224 */ /* 0x001fe400078e0074 */
[----:B------:R-:W-:-:S05]  /*49a0*/  @!P1 IMAD.MOV.U32 R85, RZ, RZ, R117 ;  /* 0x000000ffff559224 */ /* 0x000fca00078e0075 */
[----:B------:R0:W3:Y:S01]  /*49b0*/  @!P1 LDG.E.U8 R158, desc[UR20][R84.64] ;  /* 0x00000014549e9981 */ /* 0x0000e2000c1e1100 */
[----:B------:R-:W-:Y:S01]  /*49c0*/  PRMT R160, RZ, 0x7610, R160 ;  /* 0x00007610ffa07816 */ /* 0x000fe200000000a0 */
[----:B0-----:R-:W-:Y:S02]  /*49d0*/  @!P1 IMAD.MOV.U32 R84, RZ, RZ, R102 ;  /* 0x000000ffff549224 */ /* 0x001fe400078e0066 */
[----:B------:R-:W-:-:S05]  /*49e0*/  @!P1 IMAD.MOV.U32 R85, RZ, RZ, R103 ;  /* 0x000000ffff559224 */ /* 0x000fca00078e0067 */
[----:B------:R0:W4:Y:S04]  /*49f0*/  @!P1 LDG.E.U8 R159, desc[UR20][R84.64] ;  /* 0x00000014549f9981 */ /* 0x000128000c1e1100 */
[----:B------:R1:W-:Y:S01]  /*4a00*/  STS.U8 [R120+UR10+0x1280], R165 ;  /* 0x001280a578007988 */ /* 0x0003e2000800000a */
[----:B0-----:R-:W-:Y:S02]  /*4a10*/  @!P1 IMAD.MOV.U32 R84, RZ, RZ, R106 ;  /* 0x000000ffff549224 */ /* 0x001fe400078e006a */
[----:B------:R-:W-:Y:S01]  /*4a20*/  @!P1 IMAD.MOV.U32 R85, RZ, RZ, R107 ;  /* 0x000000ffff559224 */ /* 0x000fe200078e006b */
[----:B-1----:R-:W-:-:S04]  /*4a30*/  PRMT R165, RZ, 0x7610, R165 ;  /* 0x00007610ffa57816 */ /* 0x002fc800000000a5 */
[----:B------:R0:W5:Y:S01]  /*4a40*/  @!P1 LDG.E.U8 R160, desc[UR20][R84.64] ;  /* 0x0000001454a09981 */ /* 0x000162000c1e1100 */
[----:B------:R-:W-:Y:S02]  /*4a50*/  PRMT R152, RZ, 0x7610, R152 ;  /* 0x00007610ff987816 */ /* 0x000fe40000000098 */
[----:B------:R-:W-:Y:S01]  /*4a60*/  PRMT R154, RZ, 0x7610, R154 ;  /* 0x00007610ff9a7816 */ /* 0x000fe2000000009a */
[----:B------:R1:W-:Y:S04]  /*4a70*/  STS.U8 [R120+UR10+0x1480], R163 ;  /* 0x001480a378007988 */ /* 0x0003e8000800000a */
[----:B------:R-:W4:Y:S01]  /*4a80*/  @!P1 LDG.E.U8 R152, desc[UR20][R100.64] ;  /* 0x0000001464989981 */ /* 0x000f22000c1e1100 */
[----:B0-----:R-:W-:Y:S02]  /*4a90*/  @!P1 IMAD.MOV.U32 R84, RZ, RZ, R112 ;  /* 0x000000ffff549224 */ /* 0x001fe400078e0070 */
[----:B------:R-:W-:Y:S01]  /*4aa0*/  @!P1 IMAD.MOV.U32 R85, RZ, RZ, R113 ;  /* 0x000000ffff559224 */ /* 0x000fe200078e0071 */
[----:B------:R-:W5:Y:S01]  /*4ab0*/  @!P1 LDG.E.U8 R154, desc[UR20][R104.64] ;  /* 0x00000014689a9981 */ /* 0x000f62000c1e1100 */
[----:B-1----:R-:W-:-:S03]  /*4ac0*/  PRMT R163, RZ, 0x7610, R163 ;  /* 0x00007610ffa37816 */ /* 0x002fc600000000a3 */
[----:B------:R0:W5:Y:S02]  /*4ad0*/  @!P1 LDG.E.U8 R165, desc[UR20][R84.64] ;  /* 0x0000001454a59981 */ /* 0x000164000c1e1100 */
[----:B0-----:R-:W-:Y:S02]  /*4ae0*/  @!P1 IMAD.MOV.U32 R84, RZ, RZ, R118 ;  /* 0x000000ffff549224 */ /* 0x001fe400078e0076 */
[----:B------:R-:W-:-:S05]  /*4af0*/  @!P1 IMAD.MOV.U32 R85, RZ, RZ, R119 ;  /* 0x000000ffff559224 */ /* 0x000fca00078e0077 */
[----:B------:R-:W5:Y:S04]  /*4b00*/  @!P1 LDG.E.U8 R163, desc[UR20][R84.64] ;  /* 0x0000001454a39981 */ /* 0x000f68000c1e1100 */
        /* <DEDUP_REMOVED lines=29> */
[----:B------:R-:W-:Y:S01]  /*4ce0*/  ULEA UR16, UR19, UR10, 0x3 ;  /* 0x0000000a13107291 */ /* 0x000fe2000f8e18ff */
[----:B------:R-:W-:-:S03]  /*4cf0*/  UMOV UR4, UR5 ;  /* 0x0000000500047c82 */ /* 0x000fc60008000000 */
[----:B------:R-:W-:Y:S01]  /*4d00*/  UIADD3 UR16, UPT, UPT, UR16, 0x3000, URZ ;  /* 0x0000300010107890 */ /* 0x000fe2000fffe0ff */
[----:B--2---:R0:W-:Y:S04]  /*4d10*/  STS.U8 [R121+UR10+0x2d00], R156 ;  /* 0x002d009c79007988 */ /* 0x0041e8000800000a */
[----:B---3--:R0:W-:Y:S04]  /*4d20*/  STS.U8 [R121+UR10+0x2f00], R158 ;  /* 0x002f009e79007988 */ /* 0x0081e8000800000a */
[----:B----4-:R0:W-:Y:S04]  /*4d30*/  STS.U8 [R121+UR10+0x2900], R152 ;  /* 0x0029009879007988 */ /* 0x0101e8000800000a */
[----:B-----5:R0:W-:Y:S04]  /*4d40*/  STS.U8 [R121+UR10+0x2b00], R154 ;  /* 0x002b009a79007988 */ /* 0x0201e8000800000a */
[----:B------:R0:W-:Y:S04]  /*4d50*/  STS.U8 [R122+UR10+0x2980], R159 ;  /* 0x0029809f7a007988 */ /* 0x0001e8000800000a */
[----:B------:R0:W-:Y:S04]  /*4d60*/  STS.U8 [R122+UR10+0x2b80], R160 ;  /* 0x002b80a07a007988 */ /* 0x0001e8000800000a */
[----:B------:R0:W-:Y:S04]  /*4d70*/  STS.U8 [R122+UR10+0x2d80], R165 ;  /* 0x002d80a57a007988 */ /* 0x0001e8000800000a */
[----:B------:R0:W-:Y:S01]  /*4d80*/  STS.U8 [R122+UR10+0x2f80], R163 ;  /* 0x002f80a37a007988 */ /* 0x0001e2000800000a */
[----:B------:R1:W-:Y:S06]  /*4d90*/  MEMBAR.ALL.CTA ;  /* 0x0000000000007992 */ /* 0x0003ec0000008000 */
        /* <DEDUP_REMOVED lines=10> */
[----:B------:R-:W-:Y:S01]  /*4e40*/  UMOV UR24, UR6 ;  /* 0x0000000600187c82 */ /* 0x000fe20008000000 */
[----:B------:R-:W-:Y:S01]  /*4e50*/  UMOV UR25, 0x80004020 ;  /* 0x8000402000197882 */ /* 0x000fe20000000000 */
[----:B------:R-:W-:Y:S01]  /*4e60*/  UMOV UR26, UR8 ;  /* 0x00000008001a7c82 */ /* 0x000fe20008000000 */
[----:B------:R-:W-:Y:S01]  /*4e70*/  UMOV UR27, 0x80004020 ;  /* 0x80004020001b7882 */ /* 0x000fe20000000000 */
[----:B------:R-:W-:Y:S01]  /*4e80*/  UMOV UR28, 0x0 ;  /* 0x00000000001c7882 */ /* 0x000fe20000000000 */
[----:B------:R-:W-:Y:S01]  /*4e90*/  UMOV UR29, 0x8108490 ;  /* 0x08108490001d7882 */ /* 0x000fe20000000000 */
[----:B------:R-:W-:Y:S01]  /*4ea0*/  UMOV UR30, 0x0 ;  /* 0x00000000001e7882 */ /* 0x000fe20000000000 */
[----:B------:R-:W-:Y:S01]  /*4eb0*/  UMOV UR31, 0x8108490 ;  /* 0x08108490001f7882 */ /* 0x000fe20000000000 */
[----:B------:R-:W-:Y:S01]  /*4ec0*/  UMOV UR5, 0x3 ;  /* 0x0000000300057882 */ /* 0x000fe20000000000 */
[----:B------:R0:W-:Y:S01]  /*4ed0*/  UTCQMMA.2CTA gdesc[UR24], gdesc[UR26], tmem[UR22], tmem[UR28], idesc[UR29], UPT ;  /* 0x00ff1c1a180075ea */ /* 0x0001e2000ba00316 */
[----:B------:R0:W-:Y:S01]  /*4ee0*/  UTCQMMA.2CTA gdesc[UR12], gdesc[UR14], tmem[UR22], tmem[UR30], idesc[UR31], UPT ;  /* 0x00ff1e0e0c0075ea */ /* 0x0001e2000ba00316 */
[----:B------:R0:W-:Y:S01]  /*4ef0*/  UTCBAR.2CTA.MULTICAST [UR16], URZ, UR5 ;  /* 0x000000ff100073e9 */ /* 0x0001e20008200805 */
[----:B------:R-:W-:Y:S01]  /*4f00*/  NOP ;  /* 0x0000000000007918 */ /* 0x000fe20000000000 */
.L_x_15:
[----:B------:R-:W-:Y:S01]  /*4f10*/  UIADD3 UR19, UPT, UPT, UR19, 0x1, URZ ;  /* 0x0000000113137890 */ /* 0x000fe2000fffe0ff */
[----:B------:R-:W-:Y:S01]  /*4f20*/  IMAD.U32 R84, RZ, RZ, UR4 ;  /* 0x00000004ff547e24 */ /* 0x000fe2000f8e00ff */
[----:B------:R-:W-:Y:S02]  /*4f30*/  UIADD3 UR17, UPT, UPT, UR17, -0x1, URZ ;  /* 0xffffffff11117890 */ /* 0x000fe4000fffe0ff */
[----:B------:R-:W-:Y:S02]  /*4f40*/  UISETP.GT.AND UP2, UPT, UR19, 0x1, UPT ;  /* 0x000000011300788c */ /* 0x000fe4000bf44270 */
[----:B------:R-:W-:Y:S02]  /*4f50*/  UIADD3 UR18, UPT, UPT, UR18, -0x40, URZ ;  /* 0xffffffc012127890 */ /* 0x000fe4000fffe0ff */
[----:B0-----:R-:W-:Y:S02]  /*4f60*/  USEL UR5, URZ, 0x1, !UP2 ;  /* 0x00000001ff057887 */ /* 0x001fe4000d000000 */
[----:B------:R-:W-:-:S02]  /*4f70*/  USEL UR19, UR19, URZ, !UP2 ;  /* 0x000000ff13137287 */ /* 0x000fc4000d000000 */
[----:B------:R-:W-:Y:S02]  /*4f80*/  UISETP.NE.U32.AND UP2, UPT, UR17, URZ, UPT ;  /* 0x000000ff1100728c */ /* 0x000fe4000bf45070 */
[----:B------:R-:W-:-:S07]  /*4f90*/  ULOP3.LUT UR5, UR4, UR5, URZ, 0x3c, !UPT ;  /* 0x0000000504057292 */ /* 0x000fce000f8e3cff */
[----:B------:R-:W-:Y:S05]  /*4fa0*/  BRA.U UP2, `(.L_x_16) ;  /* 0xffffffe902887547 */ /* 0x000fea000b83ffff */
.L_x_13:
[----:B------:R-:W-:-:S09]  /*4fb0*/  UISETP.GE.AND UP1, UPT, UR23, 0x40, UPT ;  /* 0x000000401700788c */ /* 0x000fd2000bf26270 */
[----:B------:R-:W-:Y:S05]  /*4fc0*/  BRA.U !UP1, `(.L_x_17) ;  /* 0x0000000109107547 */ /* 0x000fea000b800000 */
[----:B------:R-:W-:-:S06]  /*4fd0*/  USHF.L.U32 UR4, UR4, 0x1f, URZ ;  /* 0x0000001f04047899 */ /* 0x000fcc00080006ff */
[----:B------:R-:W-:-:S04]  /*4fe0*/  IMAD.U32 R4, RZ, RZ, UR4 ;  /* 0x00000004ff047e24 */ /* 0x000fc8000f8e00ff */
[----:B------:R-:W0:Y:S02]  /*4ff0*/  SYNCS.PHASECHK.TRANS64.TRYWAIT P0, [UR16], R4 ;  /* 0x00000004ff0075a7 */ /* 0x000e240008001110 */
[----:B0-----:R-:W-:Y:S05]  /*5000*/  @!P0 BRA `(.L_x_18) ;  /* 0x0000001800288947 */ /* 0x001fea0003800000 */
.L_x_17:
[----:B------:R-:W-:Y:S01]  /*5010*/  BAR.SYNC.DEFER_BLOCKING 0x0 ;  /* 0x0000000000007b1d */ /* 0x000fe20000010000 */
[C---:B------:R-:W-:Y:S01]  /*5020*/  IMAD.SHL.U32 R38, R36.reuse, 0x10, RZ ;  /* 0x0000001024267824 */ /* 0x040fe200078e00ff */
[----:B------:R-:W-:Y:S01]  /*5030*/  LOP3.LUT R36, R36, 0x40, RZ, 0xc0, !PT ;  /* 0x0000004024247812 */ /* 0x000fe200078ec0ff */
[C---:B------:R-:W-:Y:S01]  /*5040*/  IMAD.IADD R48, R0.reuse, 0x1, R39 ;  /* 0x0000000100307824 */ /* 0x040fe200078e0227 */
[--C-:B------:R-:W-:Y:S02]  /*5050*/  LOP3.LUT R40, R0, 0x28, R43.reuse, 0xfe, !PT ;  /* 0x0000002800287812 */ /* 0x100fe400078efe2b */
[----:B------:R-:W-:Y:S01]  /*5060*/  LOP3.LUT R38, R38, 0x3f0, RZ, 0xc0, !PT ;  /* 0x000003f026267812 */ /* 0x000fe200078ec0ff */
[----:B------:R-:W0:Y:S01]  /*5070*/  LDCU UR4, c[0x0][0x3b4] ;  /* 0x00007680ff0477ac */ /* 0x000e220008000800 */
[----:B------:R-:W-:Y:S02]  /*5080*/  LEA R45, R36, UR10, 0x6 ;  /* 0x0000000a242d7c11 */ /* 0x000fe4000f8e30ff */
[C-C-:B------:R-:W-:Y:S01]  /*5090*/  LOP3.LUT R42, R0.reuse, 0x26, R43.reuse, 0xfe, !PT ;  /* 0x00000026002a7812 */ /* 0x140fe200078efe2b */
[----:B------:R-:W1:Y:S01]  /*50a0*/  LDCU UR5, c[0x0][0x3b8] ;  /* 0x00007700ff0577ac */ /* 0x000e620008000800 */
[----:B------:R-:W-:Y:S01]  /*50b0*/  LOP3.LUT R44, R0, 0x24, R43, 0xfe, !PT ;  /* 0x00000024002c7812 */ /* 0x000fe200078efe2b */
[----:B------:R-:W-:Y:S01]  /*50c0*/  IMAD.IADD R45, R38, 0x1, R45 ;  /* 0x00000001262d7824 */ /* 0x000fe200078e022d */
[----:B------:R-:W-:-:S02]  /*50d0*/  LOP3.LUT R46, R0, 0x22, R43, 0xfe, !PT ;  /* 0x00000022002e7812 */ /* 0x000fc400078efe2b */
[----:B------:R-:W-:Y:S01]  /*50e0*/  LOP3.LUT R50, R0, 0x1c, R43, 0xfe, !PT ;  /* 0x0000001c00327812 */ /* 0x000fe200078efe2b */
[----:B------:R-:W-:Y:S01]  /*50f0*/  IMAD R36, R36, -0x20, R45 ;  /* 0xffffffe024247824 */ /* 0x000fe200078e022d */
[C-C-:B------:R-:W-:Y:S02]  /*5100*/  LOP3.LUT R52, R0.reuse, 0x18, R43.reuse, 0xfe, !PT ;  /* 0x0000001800347812 */ /* 0x140fe400078efe2b */
[C-C-:B------:R-:W-:Y:S02]  /*5110*/  LOP3.LUT R53, R0.reuse, 0x16, R43.reuse, 0xfe, !PT ;  /* 0x0000001600357812 */ /* 0x140fe400078efe2b */
[C-C-:B------:R-:W-:Y:S01]  /*5120*/  LOP3.LUT R54, R0.reuse, 0x14, R43.reuse, 0xfe, !PT ;  /* 0x0000001400367812 */ /* 0x140fe200078efe2b */
[----:B------:R-:W2:Y:S02]  /*5130*/  @!P5 SYNCS.CCTL.IV [UR10+0x3000] ;  /* 0x00300000ff00d9b1 */ /* 0x000ea4000800000a */
[----:B--2---:R-:W-:Y:S01]  /*5140*/  BAR.SYNC.DEFER_BLOCKING 0x0 ;  /* 0x0000000000007b1d */ /* 0x004fe20000010000 */
[----:B------:R-:W-:-:S02]  /*5150*/  LOP3.LUT R55, R0, 0x12, R43, 0xfe, !PT ;  /* 0x0000001200377812 */ /* 0x000fc400078efe2b */
[C-C-:B------:R-:W-:Y:S02]  /*5160*/  LOP3.LUT R56, R0.reuse, 0x10, R43.reuse, 0xfe, !PT ;  /* 0x0000001000387812 */ /* 0x140fe400078efe2b */
[C-C-:B------:R-:W-:Y:S02]  /*5170*/  LOP3.LUT R57, R0.reuse, 0xc, R43.reuse, 0xfe, !PT ;  /* 0x0000000c00397812 */ /* 0x140fe400078efe2b */
[----:B------:R-:W-:Y:S01]  /*5180*/  LOP3.LUT R58, R0, 0xa, R43, 0xfe, !PT ;  /* 0x0000000a003a7812 */ /* 0x000fe200078efe2b */
[----:B------:R-:W2:Y:S01]  /*5190*/  LDTM.x32 R4, tmem[UR11] ;  /* 0x0000000b000479ee */ /* 0x000ea200082c0000 */
[----:B------:R-:W3:Y:S01]  /*51a0*/  @!P5 SYNCS.CCTL.IV [UR10+0x3008] ;  /* 0x00300800ff00d9b1 */ /* 0x000ee2000800000a */
[----:B------:R-:W-:Y:S01]  /*51b0*/  NOP ;  /* 0x0000000000007918 */ /* 0x000fe20000000000 */
[----:B------:R-:W4:Y:S01]  /*51c0*/  LDCU.128 UR8, c[0x0][0x390] ;  /* 0x00007200ff0877ac */ /* 0x000f220008000c00 */
[----:B--2---:R-:W-:Y:S02]  /*51d0*/  F2FP.SATFINITE.E5M2.F32.PACK_AB_MERGE_C R4, R5, R4, RZ ;  /* 0x000000040504723e */ /* 0x004fe400048060ff */
[----:B------:R-:W-:-:S02]  /*51e0*/  F2FP.SATFINITE.E5M2.F32.PACK_AB_MERGE_C R6, R7, R6, RZ ;  /* 0x000000060706723e */ /* 0x000fc400048060ff */
[----:B------:R-:W-:Y:S02]  /*51f0*/  F2FP.SATFINITE.E5M2.F32.PACK_AB_MERGE_C R8, R9, R8, RZ ;  /* 0x000000080908723e */ /* 0x000fe400048060ff */
[----:B------:R-:W-:Y:S02]  /*5200*/  F2FP.SATFINITE.E5M2.F32.PACK_AB_MERGE_C R12, R13, R12, RZ ;  /* 0x0000000c0d0c723e */ /* 0x000fe400048060ff */
[----:B------:R-:W-:Y:S02]  /*5210*/  F2FP.SATFINITE.E5M2.F32.PACK_AB_MERGE_C R14, R15, R14, RZ ;  /* 0x0000000e0f0e723e */ /* 0x000fe400048060ff */
[----:B------:R-:W-:Y:S02]  /*5220*/  F2FP.SATFINITE.E5M2.F32.PACK_AB_MERGE_C R16, R17, R16, RZ ;  /* 0x000000101110723e */ /* 0x000fe400048060ff */
[----:B------:R-:W-:Y:S02]  /*5230*/  F2FP.SATFINITE.E5M2.F32.PACK_AB_MERGE_C R20, R21, R20, RZ ;  /* 0x000000141514723e */ /* 0x000fe400048060ff */
[----:B------:R-:W-:-:S02]  /*5240*/  F2FP.SATFINITE.E5M2.F32.PACK_AB_MERGE_C R22, R23, R22, RZ ;  /* 0x000000161716723e */ /* 0x000fc400048060ff */
[----:B------:R-:W-:Y:S02]  /*5250*/  F2FP.SATFINITE.E5M2.F32.PACK_AB_MERGE_C R24, R25, R24, RZ ;  /* 0x000000181918723e */ /* 0x000fe400048060ff */
[----:B------:R-:W-:Y:S02]  /*5260*/  F2FP.SATFINITE.E5M2.F32.PACK_AB_MERGE_C R18, R19, R18, RZ ;  /* 0x000000121312723e */ /* 0x000fe400048060ff */
[----:B------:R-:W-:Y:S02]  /*5270*/  F2FP.SATFINITE.E5M2.F32.PACK_AB_MERGE_C R26, R27, R26, RZ ;  /* 0x0000001a1b1a723e */ /* 0x000fe400048060ff */
[----:B------:R-:W-:Y:S02]  /*5280*/  F2FP.SATFINITE.E5M2.F32.PACK_AB_MERGE_C R28, R29, R28, RZ ;  /* 0x0000001c1d1c723e */ /* 0x000fe400048060ff */
[----:B------:R-:W-:Y:S02]  /*5290*/  LOP3.LUT R19, R4, 0xffff, RZ, 0xc0, !PT ;  /* 0x0000ffff04137812 */ /* 0x000fe400078ec0ff */
[----:B------:R-:W-:-:S02]  /*52a0*/  LOP3.LUT R38, R6, 0xffff, RZ, 0xc0, !PT ;  /* 0x0000ffff06267812 */ /* 0x000fc400078ec0ff */
[----:B------:R-:W-:Y:S02]  /*52b0*/  LOP3.LUT R21, R8, 0xffff, RZ, 0xc0, !PT ;  /* 0x0000ffff08157812 */ /* 0x000fe400078ec0ff */
[----:B------:R-:W-:Y:S02]  /*52c0*/  LOP3.LUT R23, R12, 0xffff, RZ, 0xc0, !PT ;  /* 0x0000ffff0c177812 */ /* 0x000fe400078ec0ff */
[----:B------:R-:W-:Y:S02]  /*52d0*/  LOP3.LUT R14, R14, 0xffff, RZ, 0xc0, !PT ;  /* 0x0000ffff0e0e7812 */ /* 0x000fe400078ec0ff */
[----:B------:R-:W-:Y:S01]  /*52e0*/  LOP3.LUT R25, R16, 0xffff, RZ, 0xc0, !PT ;  /* 0x0000ffff10197812 */ /* 0x000fe200078ec0ff */
[----:B------:R-:W-:Y:S01]  /*52f0*/  IMAD.IADD R16, R0, 0x1, R41 ;  /* 0x0000000100107824 */ /* 0x000fe200078e0229 */
[----:B------:R-:W-:Y:S02]  /*5300*/  LOP3.LUT R20, R20, 0xffff, RZ, 0xc0, !PT ;  /* 0x0000ffff14147812 */ /* 0x000fe400078ec0ff */
[----:B------:R-:W-:-:S02]  /*5310*/  LOP3.LUT R27, R22, 0xffff, RZ, 0xc0, !PT ;  /* 0x0000ffff161b7812 */ /* 0x000fc400078ec0ff */
[----:B------:R-:W-:Y:S02]  /*5320*/  LOP3.LUT R29, R24, 0xffff, RZ, 0xc0, !PT ;  /* 0x0000ffff181d7812 */ /* 0x000fe400078ec0ff */
[----:B------:R-:W-:Y:S02]  /*5330*/  F2FP.SATFINITE.E5M2.F32.PACK_AB_MERGE_C R30, R31, R30, RZ ;  /* 0x0000001e1f1e723e */ /* 0x000fe400048060ff */
[----:B------:R-:W-:Y:S02]  /*5340*/  F2FP.SATFINITE.E5M2.F32.PACK_AB_MERGE_C R32, R33, R32, RZ ;  /* 0x000000202120723e */ /* 0x000fe400048060ff */
[--C-:B------:R-:W-:Y:S02]  /*5350*/  PRMT R4, R21, 0x3340, R0.reuse ;  /* 0x0000334015047816 */ /* 0x100fe40000000000 */
[--C-:B------:R-:W-:Y:S02]  /*5360*/  PRMT R6, R25, 0x3340, R0.reuse ;  /* 0x0000334019067816 */ /* 0x100fe40000000000 */
[----:B------:R-:W-:-:S02]  /*5370*/  PRMT R8, R29, 0x3340, R0 ;  /* 0x000033401d087816 */ /* 0x000fc40000000000 */
[----:B------:R-:W-:Y:S02]  /*5380*/  PRMT R5, R19, 0x3340, R38 ;  /* 0x0000334013057816 */ /* 0x000fe40000000026 */
[----:B------:R-:W-:Y:S02]  /*5390*/  PRMT R7, R23, 0x3340, R14 ;  /* 0x0000334017077816 */ /* 0x000fe4000000000e */
[----:B------:R-:W-:Y:S02]  /*53a0*/  PRMT R9, R20, 0x3340, R27 ;  /* 0x0000334014097816 */ /* 0x000fe4000000001b */
[----:B------:R-:W-:Y:S02]  /*53b0*/  F2FP.SATFINITE.E5M2.F32.PACK_AB_MERGE_C R10, R11, R10, RZ ;  /* 0x0000000a0b0a723e */ /* 0x000fe400048060ff */
[----:B------:R-:W-:Y:S02]  /*53c0*/  LOP3.LUT R28, R28, 0xffff, RZ, 0xc0, !PT ;  /* 0x0000ffff1c1c7812 */ /* 0x000fe400078ec0ff */
[----:B------:R-:W-:-:S02]  /*53d0*/  LOP3.LUT R31, R30, 0xffff, RZ, 0xc0, !PT ;  /* 0x0000ffff1e1f7812 */ /* 0x000fc400078ec0ff */
[----:B------:R-:W-:Y:S01]  /*53e0*/  LOP3.LUT R33, R32, 0xffff, RZ, 0xc0, !PT ;  /* 0x0000ffff20217812 */ /* 0x000fe200078ec0ff */
[----:B------:R-:W-:Y:S01]  /*53f0*/  IMAD.IADD R32, R0, 0x1, R37 ;  /* 0x0000000100207824 */ /* 0x000fe200078e0225 */
[----:B------:R-:W-:Y:S02]  /*5400*/  PRMT R11, R5, 0x5410, R4 ;  /* 0x00005410050b7816 */ /* 0x000fe40000000004 */
[----:B------:R-:W-:Y:S02]  /*5410*/  PRMT R13, R7, 0x5410, R6 ;  /* 0x00005410070d7816 */ /* 0x000fe40000000006 */
[----:B------:R-:W-:Y:S02]  /*5420*/  PRMT R15, R9, 0x5410, R8 ;  /* 0x00005410090f7816 */ /* 0x000fe40000000008 */
[----:B------:R-:W-:Y:S02]  /*5430*/  SHF.R.U32.HI R4, RZ, 0x8, R19 ;  /* 0x00000008ff047819 */ /* 0x000fe40000011613 */
[----:B------:R-:W-:-:S02]  /*5440*/  SHF.R.U32.HI R5, RZ, 0x8, R38 ;  /* 0x00000008ff057819 */ /* 0x000fc40000011626 */
[----:B------:R-:W-:Y:S02]  /*5450*/  SHF.R.U32.HI R6, RZ, 0x8, R21 ;  /* 0x00000008ff067819 */ /* 0x000fe40000011615 */
[----:B------:R-:W-:Y:S02]  /*5460*/  SHF.R.U32.HI R7, RZ, 0x8, R23 ;  /* 0x00000008ff077819 */ /* 0x000fe40000011617 */
[----:B------:R-:W-:Y:S02]  /*5470*/  SHF.R.U32.HI R8, RZ, 0x8, R14 ;  /* 0x00000008ff087819 */ /* 0x000fe4000001160e */
[----:B------:R-:W-:Y:S02]  /*5480*/  SHF.R.U32.HI R9, RZ, 0x8, R25 ;  /* 0x00000008ff097819 */ /* 0x000fe40000011619 */
[----:B------:R-:W-:Y:S02]  /*5490*/  PRMT R12, R33, 0x3340, R0 ;  /* 0x00003340210c7816 */ /* 0x000fe40000000000 */
[----:B------:R-:W-:-:S02]  /*54a0*/  PRMT R17, R28, 0x3340, R31 ;  /* 0x000033401c117816 */ /* 0x000fc4000000001f */
[----:B------:R-:W-:Y:S02]  /*54b0*/  LOP3.LUT R4, R4, 0xffff, RZ, 0xc0, !PT ;  /* 0x0000ffff04047812 */ /* 0x000fe400078ec0ff */
[----:B------:R-:W-:Y:S02]  /*54c0*/  LOP3.LUT R5, R5, 0xffff, RZ, 0xc0, !PT ;  /* 0x0000ffff05057812 */ /* 0x000fe400078ec0ff */
[----:B------:R-:W-:Y:S02]  /*54d0*/  LOP3.LUT R6, R6, 0xffff, RZ, 0xc0, !PT ;  /* 0x0000ffff06067812 */ /* 0x000fe400078ec0ff */
[----:B------:R-:W-:Y:S02]  /*54e0*/  LOP3.LUT R7, R7, 0xffff, RZ, 0xc0, !PT ;  /* 0x0000ffff07077812 */ /* 0x000fe400078ec0ff */
[----:B------:R-:W-:Y:S02]  /*54f0*/  LOP3.LUT R8, R8, 0xffff, RZ, 0xc0, !PT ;  /* 0x0000ffff08087812 */ /* 0x000fe400078ec0ff */
[----:B------:R-:W-:-:S02]  /*5500*/  LOP3.LUT R9, R9, 0xffff, RZ, 0xc0, !PT ;  /* 0x0000ffff09097812 */ /* 0x000fc400078ec0ff */
[----:B------:R-:W-:Y:S02]  /*5510*/  PRMT R17, R17, 0x5410, R12 ;  /* 0x0000541011117816 */ /* 0x000fe4000000000c */
[----:B------:R-:W-:Y:S02]  /*5520*/  PRMT R19, R4, 0x3340, R5 ;  /* 0x0000334004137816 */ /* 0x000fe40000000005 */
[----:B------:R-:W-:Y:S02]  /*5530*/  PRMT R12, R6, 0x3340, R1 ;  /* 0x00003340060c7816 */ /* 0x000fe40000000001 */
[----:B------:R-:W-:Y:S02]  /*5540*/  PRMT R21, R7, 0x3340, R8 ;  /* 0x0000334007157816 */ /* 0x000fe40000000008 */
[----:B------:R-:W-:Y:S02]  /*5550*/  PRMT R14, R9, 0x3340, R0 ;  /* 0x00003340090e7816 */ /* 0x000fe40000000000 */
[----:B------:R-:W-:-:S02]  /*5560*/  SHF.R.U32.HI R4, RZ, 0x8, R20 ;  /* 0x00000008ff047819 */ /* 0x000fc40000011614 */
[----:B------:R-:W-:Y:S02]  /*5570*/  SHF.R.U32.HI R5, RZ, 0x8, R27 ;  /* 0x00000008ff057819 */ /* 0x000fe4000001161b */
[----:B------:R-:W-:Y:S02]  /*5580*/  SHF.R.U32.HI R6, RZ, 0x8, R29 ;  /* 0x00000008ff067819 */ /* 0x000fe4000001161d */
[----:B------:R-:W-:Y:S02]  /*5590*/  SHF.R.U32.HI R7, RZ, 0x8, R28 ;  /* 0x00000008ff077819 */ /* 0x000fe4000001161c */
[----:B------:R-:W-:Y:S02]  /*55a0*/  SHF.R.U32.HI R8, RZ, 0x8, R31 ;  /* 0x00000008ff087819 */ /* 0x000fe4000001161f */
[----:B------:R-:W-:Y:S02]  /*55b0*/  SHF.R.U32.HI R9, RZ, 0x8, R33 ;  /* 0x00000008ff097819 */ /* 0x000fe40000011621 */
[----:B------:R-:W-:-:S02]  /*55c0*/  LOP3.LUT R4, R4, 0xffff, RZ, 0xc0, !PT ;  /* 0x0000ffff04047812 */ /* 0x000fc400078ec0ff */
[----:B------:R-:W-:Y:S02]  /*55d0*/  LOP3.LUT R5, R5, 0xffff, RZ, 0xc0, !PT ;  /* 0x0000ffff05057812 */ /* 0x000fe400078ec0ff */
[----:B------:R-:W-:Y:S02]  /*55e0*/  LOP3.LUT R6, R6, 0xffff, RZ, 0xc0, !PT ;  /* 0x0000ffff06067812 */ /* 0x000fe400078ec0ff */
[----:B------:R-:W-:Y:S02]  /*55f0*/  LOP3.LUT R9, R9, 0xffff, RZ, 0xc0, !PT ;  /* 0x0000ffff09097812 */ /* 0x000fe400078ec0ff */
[----:B------:R-:W-:Y:S02]  /*5600*/  LOP3.LUT R8, R8, 0xffff, RZ, 0xc0, !PT ;  /* 0x0000ffff08087812 */ /* 0x000fe400078ec0ff */
[----:B------:R-:W-:Y:S02]  /*5610*/  LOP3.LUT R7, R7, 0xffff, RZ, 0xc0, !PT ;  /* 0x0000ffff07077812 */ /* 0x000fe400078ec0ff */
[----:B------:R-:W-:-:S02]  /*5620*/  F2FP.SATFINITE.E5M2.F32.PACK_AB_MERGE_C R34, R35, R34, RZ ;  /* 0x000000222322723e */ /* 0x000fc400048060ff */
[----:B------:R-:W-:Y:S02]  /*5630*/  PRMT R5, R4, 0x3340, R5 ;  /* 0x0000334004057816 */ /* 0x000fe40000000005 */
[----:B------:R-:W-:Y:S02]  /*5640*/  PRMT R6, R6, 0x3340, R1 ;  /* 0x0000334006067816 */ /* 0x000fe40000000001 */
[----:B------:R-:W-:Y:S02]  /*5650*/  PRMT R9, R9, 0x3340, R0 ;  /* 0x0000334009097816 */ /* 0x000fe40000000000 */
[----:B------:R-:W-:Y:S02]  /*5660*/  PRMT R8, R7, 0x3340, R8 ;  /* 0x0000334007087816 */ /* 0x000fe40000000008 */
[----:B------:R-:W-:Y:S02]  /*5670*/  LOP3.LUT R26, R26, 0xffff, RZ, 0xc0, !PT ;  /* 0x0000ffff1a1a7812 */ /* 0x000fe400078ec0ff */
[----:B------:R-:W-:-:S02]  /*5680*/  PRMT R19, R19, 0x5410, R12 ;  /* 0x0000541013137816 */ /* 0x000fc4000000000c */
[----:B------:R-:W-:Y:S02]  /*5690*/  PRMT R21, R21, 0x5410, R14 ;  /* 0x0000541015157816 */ /* 0x000fe4000000000e */
[----:B------:R-:W-:Y:S02]  /*56a0*/  LOP3.LUT R10, R10, 0xffff, RZ, 0xc0, !PT ;  /* 0x0000ffff0a0a7812 */ /* 0x000fe400078ec0ff */
[----:B------:R-:W-:Y:S02]  /*56b0*/  PRMT R5, R5, 0x5410, R6 ;  /* 0x0000541005057816 */ /* 0x000fe40000000006 */
[----:B------:R-:W-:Y:S01]  /*56c0*/  PRMT R9, R8, 0x5410, R9 ;  /* 0x0000541008097816 */ /* 0x000fe20000000009 */
[----:B------:R-:W-:Y:S01]  /*56d0*/  IMAD.IADD R8, R0, 0x1, R3 ;  /* 0x0000000100087824 */ /* 0x000fe200078e0203 */
[----:B------:R-:W-:Y:S02]  /*56e0*/  LOP3.LUT R18, R18, 0xffff, RZ, 0xc0, !PT ;  /* 0x0000ffff12127812 */ /* 0x000fe400078ec0ff */
[----:B------:R-:W-:-:S02]  /*56f0*/  LOP3.LUT R34, R34, 0xffff, RZ, 0xc0, !PT ;  /* 0x0000ffff22227812 */ /* 0x000fc400078ec0ff */
[----:B------:R-:W-:Y:S02]  /*5700*/  PRMT R14, R15, 0x4210, R26 ;  /* 0x000042100f0e7816 */ /* 0x000fe4000000001a */
[--C-:B------:R-:W-:Y:S02]  /*5710*/  PRMT R12, R11, 0x4210, R10.reuse ;  /* 0x000042100b0c7816 */ /* 0x100fe4000000000a */
[----:B------:R-:W-:Y:S02]  /*5720*/  PRMT R24, R19, 0x5210, R10 ;  /* 0x0000521013187816 */ /* 0x000fe4000000000a */
[--C-:B------:R-:W-:Y:S02]  /*5730*/  PRMT R13, R13, 0x4210, R18.reuse ;  /* 0x000042100d0d7816 */ /* 0x100fe40000000012 */
[----:B------:R-:W-:Y:S02]  /*5740*/  PRMT R25, R21, 0x5210, R18 ;  /* 0x0000521015197816 */ /* 0x000fe40000000012 */
[----:B------:R-:W-:-:S02]  /*5750*/  PRMT R26, R5, 0x5210, R26 ;  /* 0x00005210051a7816 */ /* 0x000fc4000000001a */
[--C-:B------:R-:W-:Y:S02]  /*5760*/  PRMT R15, R17, 0x4210, R34.reuse ;  /* 0x00004210110f7816 */ /* 0x100fe40000000022 */
[----:B------:R-:W-:Y:S02]  /*5770*/  PRMT R27, R9, 0x5210, R34 ;  /* 0x00005210091b7816 */ /* 0x000fe40000000022 */
[C---:B----4-:R-:W-:Y:S01]  /*5780*/  ISETP.GE.AND P0, PT, R2.reuse, UR10, PT ;  /* 0x0000000a02007c0c */ /* 0x050fe2000bf06270 */
[----:B---3--:R2:W-:Y:S01]  /*5790*/  STS.128 [R45], R12 ;  /* 0x0000000c2d007388 */ /* 0x0085e20000000c00 */
[----:B0-----:R-:W-:Y:S01]  /*57a0*/  IMAD R2, R2, UR4, RZ ;  /* 0x0000000402027c24 */ /* 0x001fe2000f8e02ff */
[C-C-:B------:R-:W-:Y:S02]  /*57b0*/  LOP3.LUT R3, R0.reuse, 0x3c, R43.reuse, 0xfe, !PT ;  /* 0x0000003c00037812 */ /* 0x140fe400078efe2b */
[----:B------:R0:W-:Y:S01]  /*57c0*/  STS.128 [R45+0x800], R24 ;  /* 0x000800182d007388 */ /* 0x0001e20000000c00 */
[----:B------:R-:W-:-:S02]  /*57d0*/  LOP3.LUT R9, R0, 0x3a, R43, 0xfe, !PT ;  /* 0x0000003a00097812 */ /* 0x000fc400078efe2b */
[C-C-:B------:R-:W-:Y:S01]  /*57e0*/  LOP3.LUT R22, R0.reuse, 0x38, R43.reuse, 0xfe, !PT ;  /* 0x0000003800167812 */ /* 0x140fe200078efe2b */
[----:B------:R-:W-:Y:S01]  /*57f0*/  BAR.SYNC.DEFER_BLOCKING 0x0 ;  /* 0x0000000000007b1d */ /* 0x000fe20000010000 */
[C-C-:B------:R-:W-:Y:S02]  /*5800*/  LOP3.LUT R28, R0.reuse, 0x32, R43.reuse, 0xfe, !PT ;  /* 0x00000032001c7812 */ /* 0x140fe400078efe2b */
[C-C-:B------:R-:W-:Y:S02]  /*5810*/  LOP3.LUT R30, R0.reuse, 0x30, R43.reuse, 0xfe, !PT ;  /* 0x00000030001e7812 */ /* 0x140fe400078efe2b */
[C-C-:B------:R-:W-:Y:S02]  /*5820*/  LOP3.LUT R34, R0.reuse, 0x2c, R43.reuse, 0xfe, !PT ;  /* 0x0000002c00227812 */ /* 0x140fe400078efe2b */
[C---:B------:R-:W-:Y:S02]  /*5830*/  LOP3.LUT R38, R0.reuse, 0x2a, R43, 0xfe, !PT ;  /* 0x0000002a00267812 */ /* 0x040fe400078efe2b */
[----:B--2---:R-:W-:-:S02]  /*5840*/  LOP3.LUT R14, R0, R43, RZ, 0xfc, !PT ;  /* 0x0000002b000e7212 */ /* 0x004fc400078efcff */
[C-C-:B------:R-:W-:Y:S02]  /*5850*/  LOP3.LUT R20, R0.reuse, 0x20, R43.reuse, 0xfe, !PT ;  /* 0x0000002000147812 */ /* 0x140fe400078efe2b */
[C-C-:B0-----:R-:W-:Y:S02]  /*5860*/  LOP3.LUT R24, R0.reuse, 0x36, R43.reuse, 0xfe, !PT ;  /* 0x0000003600187812 */ /* 0x141fe400078efe2b */
[C-C-:B------:R-:W-:Y:S02]  /*5870*/  LOP3.LUT R26, R0.reuse, 0x34, R43.reuse, 0xfe, !PT ;  /* 0x00000034001a7812 */ /* 0x140fe400078efe2b */
[C-C-:B------:R-:W-:Y:S02]  /*5880*/  LOP3.LUT R18, R0.reuse, 0x1a, R43.reuse, 0xfe, !PT ;  /* 0x0000001a00127812 */ /* 0x140fe400078efe2b */
[C-C-:B------:R-:W-:Y:S02]  /*5890*/  LOP3.LUT R11, R0.reuse, 0x8, R43.reuse, 0xfe, !PT ;  /* 0x00000008000b7812 */ /* 0x140fe400078efe2b */
[----:B------:R-:W-:-:S02]  /*58a0*/  LOP3.LUT R13, R0, 0x6, R43, 0xfe, !PT ;  /* 0x00000006000d7812 */ /* 0x000fc400078efe2b */
[C-C-:B------:R-:W-:Y:S01]  /*58b0*/  LOP3.LUT R10, R0.reuse, 0x4, R43.reuse, 0xfe, !PT ;  /* 0x00000004000a7812 */ /* 0x140fe200078efe2b */
[----:B------:R-:W0:Y:S01]  /*58c0*/  LDS.128 R4, [R36] ;  /* 0x0000000024047984 */ /* 0x000e220000000c00 */
[----:B------:R-:W-:Y:S01]  /*58d0*/  LOP3.LUT R12, R0, 0x2, R43, 0xfe, !PT ;  /* 0x00000002000c7812 */ /* 0x000fe200078efe2b */
[C---:B-1----:R-:W-:Y:S01]  /*58e0*/  IMAD R0, R14.reuse, UR5, RZ ;  /* 0x000000050e007c24 */ /* 0x042fe2000f8e02ff */
[----:B------:R-:W-:Y:S02]  /*58f0*/  ISETP.LT.AND P4, PT, R14, UR11, !P0 ;  /* 0x0000000b0e007c0c */ /* 0x000fe4000c781270 */
[----:B------:R-:W-:Y:S02]  /*5900*/  IADD3 R49, P1, PT, R2, UR8, RZ ;  /* 0x0000000802317c10 */ /* 0x000fe4000ff3e0ff */
[----:B------:R-:W-:Y:S02]  /*5910*/  ISETP.LT.AND P3, PT, R12, UR11, !P0 ;  /* 0x0000000b0c007c0c */ /* 0x000fe4000c761270 */
[----:B------:R-:W-:Y:S01]  /*5920*/  LEA.HI.X.SX32 R51, R2, UR9, 0x1, P1 ;  /* 0x0000000902337c11 */ /* 0x000fe200088f0eff */
[----:B------:R-:W-:Y:S01]  /*5930*/  IMAD R2, R12, UR5, RZ ;  /* 0x000000050c027c24 */ /* 0x000fe2000f8e02ff */
[----:B------:R-:W-:-:S02]  /*5940*/  ISETP.LT.AND P1, PT, R10, UR11, !P0 ;  /* 0x0000000b0a007c0c */ /* 0x000fc4000c721270 */
[C---:B0-----:R-:W-:Y:S02]  /*5950*/  PRMT R41, R4.reuse, 0x7773, RZ ;  /* 0x0000777304297816 */ /* 0x041fe400000000ff */
[C---:B------:R-:W-:Y:S02]  /*5960*/  PRMT R43, R4.reuse, 0x7772, RZ ;  /* 0x00007772042b7816 */ /* 0x040fe400000000ff */
[C---:B------:R-:W-:Y:S02]  /*5970*/  PRMT R45, R4.reuse, 0x7771, RZ ;  /* 0x00007771042d7816 */ /* 0x040fe400000000ff */
[----:B------:R-:W-:Y:S02]  /*5980*/  PRMT R47, R4, 0x7770, RZ ;  /* 0x00007770042f7816 */ /* 0x000fe400000000ff */
[----:B------:R-:W-:Y:S02]  /*5990*/  IADD3 R4, P2, PT, R0, R49, RZ ;  /* 0x0000003100047210 */ /* 0x000fe40007f5e0ff */
[----:B------:R-:W-:-:S02]  /*59a0*/  PRMT R35, R5, 0x7773, RZ ;  /* 0x0000777305237816 */ /* 0x000fc400000000ff */
[C---:B------:R-:W-:Y:S02]  /*59b0*/  PRMT R37, R5.reuse, 0x7772, RZ ;  /* 0x0000777205257816 */ /* 0x040fe400000000ff */
[C---:B------:R-:W-:Y:S02]  /*59c0*/  PRMT R17, R5.reuse, 0x7771, RZ ;  /* 0x0000777105117816 */ /* 0x040fe400000000ff */
[----:B------:R-:W-:Y:S02]  /*59d0*/  PRMT R39, R5, 0x7770, RZ ;  /* 0x0000777005277816 */ /* 0x000fe400000000ff */
[----:B------:R-:W-:Y:S01]  /*59e0*/  LEA.HI.X.SX32 R5, R0, R51, 0x1, P2 ;  /* 0x0000003300057211 */ /* 0x000fe200010f0eff */
[----:B------:R-:W-:Y:S01]  /*59f0*/  IMAD R0, R10, UR5, RZ ;  /* 0x000000050a007c24 */ /* 0x000fe2000f8e02ff */
[C---:B------:R-:W-:Y:S01]  /*5a00*/  ISETP.LT.AND P2, PT, R13.reuse, UR11, !P0 ;  /* 0x0000000b0d007c0c */ /* 0x040fe2000c741270 */
[----:B------:R-:W-:Y:S01]  /*5a10*/  IMAD R13, R13, UR5, RZ ;  /* 0x000000050d0d7c24 */ /* 0x000fe2000f8e02ff */
[C---:B------:R-:W-:Y:S01]  /*5a20*/  PRMT R29, R6.reuse, 0x7773, RZ ;  /* 0x00007773061d7816 */ /* 0x040fe200000000ff */
[----:B------:R0:W-:Y:S01]  /*5a30*/  @P4 STG.E.U8 desc[UR20][R4.64], R47 ;  /* 0x0000002f04004986 */ /* 0x0001e2000c101114 */
[----:B------:R-:W-:-:S02]  /*5a40*/  PRMT R31, R6, 0x7772, RZ ;  /* 0x00007772061f7816 */ /* 0x000fc400000000ff */
[C---:B------:R-:W-:Y:S02]  /*5a50*/  PRMT R33, R6.reuse, 0x7771, RZ ;  /* 0x0000777106217816 */ /* 0x040fe400000000ff */
[----:B------:R-:W-:Y:S02]  /*5a60*/  PRMT R19, R6, 0x7770, RZ ;  /* 0x0000777006137816 */ /* 0x000fe400000000ff */
[-C--:B------:R-:W-:Y:S02]  /*5a70*/  IADD3 R6, P6, PT, R2, R49.reuse, RZ ;  /* 0x0000003102067210 */ /* 0x080fe40007fde0ff */
[----:B------:R-:W-:Y:S02]  /*5a80*/  IADD3 R10, P4, PT, R0, R49, RZ ;  /* 0x00000031000a7210 */ /* 0x000fe40007f9e0ff */
[C---:B------:R-:W-:Y:S02]  /*5a90*/  PRMT R21, R7.reuse, 0x7773, RZ ;  /* 0x0000777307157816 */ /* 0x040fe400000000ff */
[----:B------:R-:W-:-:S02]  /*5aa0*/  PRMT R23, R7, 0x7772, RZ ;  /* 0x0000777207177816 */ /* 0x000fc400000000ff */
[C---:B------:R-:W-:Y:S02]  /*5ab0*/  PRMT R25, R7.reuse, 0x7771, RZ ;  /* 0x0000777107197816 */ /* 0x040fe400000000ff */
[----:B------:R-:W-:Y:S02]  /*5ac0*/  PRMT R27, R7, 0x7770, RZ ;  /* 0x00007770071b7816 */ /* 0x000fe400000000ff */
[----:B------:R-:W-:Y:S02]  /*5ad0*/  IADD3 R12, P5, PT, R13, R49, RZ ;  /* 0x000000310d0c7210 */ /* 0x000fe40007fbe0ff */
[-C--:B------:R-:W-:Y:S01]  /*5ae0*/  LEA.HI.X.SX32 R7, R2, R51.reuse, 0x1, P6 ;  /* 0x0000003302077211 */ /* 0x080fe200030f0eff */
[C---:B------:R-:W-:Y:S01]  /*5af0*/  IMAD R2, R11.reuse, UR5, RZ ;  /* 0x000000050b027c24 */ /* 0x040fe2000f8e02ff */
[----:B------:R-:W-:Y:S02]  /*5b00*/  ISETP.LT.AND P6, PT, R11, UR11, !P0 ;  /* 0x0000000b0b007c0c */ /* 0x000fe4000c7c1270 */
[-C--:B------:R-:W-:Y:S01]  /*5b10*/  LEA.HI.X.SX32 R11, R0, R51.reuse, 0x1, P4 ;  /* 0x00000033000b7211 */ /* 0x080fe200020f0eff */
[C---:B------:R-:W-:Y:S01]  /*5b20*/  IMAD R0, R58.reuse, UR5, RZ ;  /* 0x000000053a007c24 */ /* 0x040fe2000f8e02ff */
[----:B------:R-:W-:Y:S01]  /*5b30*/  LEA.HI.X.SX32 R13, R13, R51, 0x1, P5 ;  /* 0x000000330d0d7211 */ /* 0x000fe200028f0eff */
[----:B------:R1:W-:Y:S01]  /*5b40*/  @P3 STG.E.U8 desc[UR20][R6.64], R45 ;  /* 0x0000002d06003986 */ /* 0x0003e2000c101114 */
[----:B------:R-:W-:-:S02]  /*5b50*/  ISETP.LT.AND P4, PT, R58, UR11, !P0 ;  /* 0x0000000b3a007c0c */ /* 0x000fc4000c781270 */
[----:B------:R-:W-:Y:S01]  /*5b60*/  IADD3 R14, P3, PT, R2, R49, RZ ;  /* 0x00000031020e7210 */ /* 0x000fe20007f7e0ff */
[----:B------:R2:W-:Y:S01]  /*5b70*/  @P1 STG.E.U8 desc[UR20][R10.64], R43 ;  /* 0x0000002b0a001986 */ /* 0x0005e2000c101114 */
[C---:B------:R-:W-:Y:S01]  /*5b80*/  ISETP.LT.AND P1, PT, R16.reuse, UR11, !P0 ;  /* 0x0000000b10007c0c */ /* 0x040fe2000c721270 */
[----:B------:R-:W-:Y:S01]  /*5b90*/  IMAD R16, R16, UR5, RZ ;  /* 0x0000000510107c24 */ /* 0x000fe2000f8e02ff */
[----:B------:R-:W-:Y:S01]  /*5ba0*/  LEA.HI.X.SX32 R15, R2, R51, 0x1, P3 ;  /* 0x00000033020f7211 */ /* 0x000fe200018f0eff */
[----:B------:R3:W-:Y:S01]  /*5bb0*/  @P2 STG.E.U8 desc[UR20][R12.64], R41 ;  /* 0x000000290c002986 */ /* 0x0007e2000c101114 */
[C---:B0-----:R-:W-:Y:S01]  /*5bc0*/  IADD3 R4, P2, PT, R0.reuse, R49, RZ ;  /* 0x0000003100047210 */ /* 0x041fe20007f5e0ff */
[C---:B------:R-:W-:Y:S01]  /*5bd0*/  IMAD R2, R57.reuse, UR5, RZ ;  /* 0x0000000539027c24 */ /* 0x040fe2000f8e02ff */
[----:B------:R-:W-:Y:S01]  /*5be0*/  ISETP.LT.AND P3, PT, R57, UR11, !P0 ;  /* 0x0000000b39007c0c */ /* 0x000fe2000c761270 */
[----:B------:R-:W-:Y:S01]  /*5bf0*/  @P6 STG.E.U8 desc[UR20][R14.64], R39 ;  /* 0x000000270e006986 */ /* 0x000fe2000c101114 */
[----:B------:R-:W-:Y:S01]  /*5c00*/  LEA.HI.X.SX32 R5, R0, R51, 0x1, P2 ;  /* 0x0000003300057211 */ /* 0x000fe200010f0eff */
[----:B------:R-:W-:Y:S01]  /*5c10*/  IMAD R0, R56, UR5, RZ ;  /* 0x0000000538007c24 */ /* 0x000fe2000f8e02ff */
[----:B-1----:R-:W-:-:S02]  /*5c20*/  IADD3 R6, P5, PT, R2, R49, RZ ;  /* 0x0000003102067210 */ /* 0x002fc40007fbe0ff */
[----:B------:R-:W-:Y:S01]  /*5c30*/  ISETP.LT.AND P2, PT, R56, UR11, !P0 ;  /* 0x0000000b38007c0c */ /* 0x000fe2000c741270 */
[----:B------:R0:W-:Y:S01]  /*5c40*/  @P4 STG.E.U8 desc[UR20][R4.64], R17 ;  /* 0x0000001104004986 */ /* 0x0001e2000c101114 */
[-C--:B--2---:R-:W-:Y:S02]  /*5c50*/  IADD3 R10, P6, PT, R16, R49.reuse, RZ ;  /* 0x00000031100a7210 */ /* 0x084fe40007fde0ff */
[----:B---3--:R-:W-:Y:S02]  /*5c60*/  IADD3 R12, P4, PT, R0, R49, RZ ;  /* 0x00000031000c7210 */ /* 0x008fe40007f9e0ff */
[-C--:B------:R-:W-:Y:S01]  /*5c70*/  LEA.HI.X.SX32 R7, R2, R51.reuse, 0x1, P5 ;  /* 0x0000003302077211 */ /* 0x080fe200028f0eff */
[----:B------:R-:W-:Y:S01]  /*5c80*/  IMAD R2, R54, UR5, RZ ;  /* 0x0000000536027c24 */ /* 0x000fe2000f8e02ff */
[-C--:B------:R-:W-:Y:S01]  /*5c90*/  LEA.HI.X.SX32 R13, R0, R51.reuse, 0x1, P4 ;  /* 0x00000033000d7211 */ /* 0x080fe200020f0eff */
[C---:B------:R-:W-:Y:S01]  /*5ca0*/  IMAD R0, R55.reuse, UR5, RZ ;  /* 0x0000000537007c24 */ /* 0x040fe2000f8e02ff */
[----:B------:R-:W-:Y:S01]  /*5cb0*/  ISETP.LT.AND P5, PT, R55, UR11, !P0 ;  /* 0x0000000b37007c0c */ /* 0x000fe2000c7a1270 */
[----:B------:R-:W-:Y:S01]  /*5cc0*/  @P3 STG.E.U8 desc[UR20][R6.64], R37 ;  /* 0x0000002506003986 */ /* 0x000fe2000c101114 */
[----:B------:R-:W-:Y:S01]  /*5cd0*/  LEA.HI.X.SX32 R11, R16, R51, 0x1, P6 ;  /* 0x00000033100b7211 */ /* 0x000fe200030f0eff */
[C---:B0-----:R-:W-:Y:S01]  /*5ce0*/  IMAD R17, R53.reuse, UR5, RZ ;  /* 0x0000000535117c24 */ /* 0x041fe2000f8e02ff */
[C---:B------:R-:W-:Y:S01]  /*5cf0*/  IADD3 R14, P3, PT, R0.reuse, R49, RZ ;  /* 0x00000031000e7210 */ /* 0x040fe20007f7e0ff */
[----:B------:R-:W0:Y:S03]  /*5d00*/  LDS.128 R4, [R36+0x1000] ;  /* 0x0010000024047984 */ /* 0x000e260000000c00 */
[----:B------:R-:W-:Y:S01]  /*5d10*/  LEA.HI.X.SX32 R15, R0, R51, 0x1, P3 ;  /* 0x00000033000f7211 */ /* 0x000fe200018f0eff */
[----:B------:R1:W-:Y:S01]  /*5d20*/  @P1 STG.E.U8 desc[UR20][R10.64], R35 ;  /* 0x000000230a001986 */ /* 0x0003e2000c101114 */
[----:B------:R-:W-:Y:S01]  /*5d30*/  ISETP.LT.AND P1, PT, R54, UR11, !P0 ;  /* 0x0000000b36007c0c */ /* 0x000fe2000c721270 */
[C---:B------:R-:W-:Y:S01]  /*5d40*/  IMAD R0, R52.reuse, UR5, RZ ;  /* 0x0000000534007c24 */ /* 0x040fe2000f8e02ff */
[----:B------:R-:W-:Y:S01]  /*5d50*/  ISETP.LT.AND P3, PT, R52, UR11, !P0 ;  /* 0x0000000b34007c0c */ /* 0x000fe2000c761270 */
[----:B------:R2:W-:Y:S01]  /*5d60*/  @P2 STG.E.U8 desc[UR20][R12.64], R19 ;  /* 0x000000130c002986 */ /* 0x0005e2000c101114 */
[----:B------:R-:W-:-:S03]  /*5d70*/  ISETP.LT.AND P2, PT, R53, UR11, !P0 ;  /* 0x0000000b35007c0c */ /* 0x000fc6000c741270 */
[----:B------:R3:W-:Y:S01]  /*5d80*/  @P5 STG.E.U8 desc[UR20][R14.64], R33 ;  /* 0x000000210e005986 */ /* 0x0007e2000c101114 */
[-C--:B------:R-:W-:Y:S02]  /*5d90*/  IADD3 R16, P5, PT, R0, R49.reuse, RZ ;  /* 0x0000003100107210 */ /* 0x080fe40007fbe0ff */
[CC--:B-1----:R-:W-:Y:S02]  /*5da0*/  IADD3 R10, P4, PT, R2.reuse, R49.reuse, RZ ;  /* 0x00000031020a7210 */ /* 0x0c2fe40007f9e0ff */
[C---:B--2---:R-:W-:Y:S02]  /*5db0*/  IADD3 R12, P6, PT, R17.reuse, R49, RZ ;  /* 0x00000031110c7210 */ /* 0x044fe40007fde0ff */
[-C--:B------:R-:W-:Y:S01]  /*5dc0*/  LEA.HI.X.SX32 R11, R2, R51.reuse, 0x1, P4 ;  /* 0x00000033020b7211 */ /* 0x080fe200020f0eff */
[----:B------:R-:W-:Y:S01]  /*5dd0*/  IMAD R2, R18, UR5, RZ ;  /* 0x0000000512027c24 */ /* 0x000fe2000f8e02ff */
[-C--:B------:R-:W-:Y:S02]  /*5de0*/  LEA.HI.X.SX32 R13, R17, R51.reuse, 0x1, P6 ;  /* 0x00000033110d7211 */ /* 0x080fe400030f0eff */
[----:B------:R-:W-:Y:S01]  /*5df0*/  LEA.HI.X.SX32 R17, R0, R51, 0x1, P5 ;  /* 0x0000003300117211 */ /* 0x000fe200028f0eff */
[----:B------:R1:W-:Y:S01]  /*5e00*/  @P1 STG.E.U8 desc[UR20][R10.64], R31 ;  /* 0x0000001f0a001986 */ /* 0x0003e2000c101114 */
[----:B------:R-:W-:Y:S01]  /*5e10*/  ISETP.LT.AND P4, PT, R18, UR11, !P0 ;  /* 0x0000000b12007c0c */ /* 0x000fe2000c781270 */
[----:B------:R-:W-:Y:S01]  /*5e20*/  IMAD R0, R50, UR5, RZ ;  /* 0x0000000532007c24 */ /* 0x000fe2000f8e02ff */
[----:B------:R-:W-:Y:S01]  /*5e30*/  IADD3 R18, P1, PT, R2, R49, RZ ;  /* 0x0000003102127210 */ /* 0x000fe20007f3e0ff */
[----:B------:R-:W-:Y:S01]  /*5e40*/  @P2 STG.E.U8 desc[UR20][R12.64], R29 ;  /* 0x0000001d0c002986 */ /* 0x000fe2000c101114 */
[----:B------:R-:W-:-:S02]  /*5e50*/  ISETP.LT.AND P2, PT, R48, UR11, !P0 ;  /* 0x0000000b30007c0c */ /* 0x000fc4000c741270 */
[----:B------:R-:W-:Y:S01]  /*5e60*/  LEA.HI.X.SX32 R19, R2, R51, 0x1, P1 ;  /* 0x0000003302137211 */ /* 0x000fe200008f0eff */
[----:B------:R2:W-:Y:S01]  /*5e70*/  @P3 STG.E.U8 desc[UR20][R16.64], R27 ;  /* 0x0000001b10003986 */ /* 0x0005e2000c101114 */
[----:B------:R-:W-:Y:S01]  /*5e80*/  ISETP.LT.AND P3, PT, R50, UR11, !P0 ;  /* 0x0000000b32007c0c */ /* 0x000fe2000c761270 */
[----:B------:R-:W-:Y:S01]  /*5e90*/  IMAD R2, R48, UR5, RZ ;  /* 0x0000000530027c24 */ /* 0x000fe2000f8e02ff */
[----:B---3--:R-:W-:-:S03]  /*5ea0*/  IADD3 R14, P1, PT, R0, R49, RZ ;  /* 0x00000031000e7210 */ /* 0x008fc60007f3e0ff */
[----:B------:R3:W-:Y:S01]  /*5eb0*/  @P4 STG.E.U8 desc[UR20][R18.64], R25 ;  /* 0x0000001912004986 */ /* 0x0007e2000c101114 */
[----:B------:R-:W-:Y:S01]  /*5ec0*/  LEA.HI.X.SX32 R15, R0, R51, 0x1, P1 ;  /* 0x00000033000f7211 */ /* 0x000fe200008f0eff */
[----:B------:R-:W-:Y:S01]  /*5ed0*/  IMAD R0, R46, UR5, RZ ;  /* 0x000000052e007c24 */ /* 0x000fe2000f8e02ff */
[----:B-1----:R-:W-:Y:S02]  /*5ee0*/  IADD3 R10, P5, PT, R2, R49, RZ ;  /* 0x00000031020a7210 */ /* 0x002fe40007fbe0ff */
[C---:B------:R-:W-:Y:S01]  /*5ef0*/  ISETP.LT.AND P4, PT, R20.reuse, UR11, !P0 ;  /* 0x0000000b14007c0c */ /* 0x040fe2000c781270 */
[----:B------:R-:W-:Y:S01]  /*5f00*/  IMAD R20, R20, UR5, RZ ;  /* 0x0000000514147c24 */ /* 0x000fe2000f8e02ff */
[----:B------:R-:W-:Y:S01]  /*5f10*/  LEA.HI.X.SX32 R11, R2, R51, 0x1, P5 ;  /* 0x00000033020b7211 */ /* 0x000fe200028f0eff */
[----:B------:R1:W-:Y:S01]  /*5f20*/  @P3 STG.E.U8 desc[UR20][R14.64], R23 ;  /* 0x000000170e003986 */ /* 0x0003e2000c101114 */
[-C--:B--2---:R-:W-:Y:S01]  /*5f30*/  IADD3 R16, P3, PT, R0, R49.reuse, RZ ;  /* 0x0000003100107210 */ /* 0x084fe20007f7e0ff */
[----:B------:R-:W-:Y:S01]  /*5f40*/  IMAD R2, R42, UR5, RZ ;  /* 0x000000052a027c24 */ /* 0x000fe2000f8e02ff */
[----:B------:R-:W-:Y:S01]  /*5f50*/  IADD3 R12, P6, PT, R20, R49, RZ ;  /* 0x00000031140c7210 */ /* 0x000fe20007fde0ff */
[----:B------:R2:W-:Y:S01]  /*5f60*/  @P2 STG.E.U8 desc[UR20][R10.64], R21 ;  /* 0x000000150a002986 */ /* 0x0005e2000c101114 */
[----:B------:R-:W-:Y:S01]  /*5f70*/  LEA.HI.X.SX32 R17, R0, R51, 0x1, P3 ;  /* 0x0000003300117211 */ /* 0x000fe200018f0eff */
[----:B------:R-:W-:Y:S01]  /*5f80*/  IMAD R0, R44, UR5, RZ ;  /* 0x000000052c007c24 */ /* 0x000fe2000f8e02ff */
[----:B------:R-:W-:Y:S01]  /*5f90*/  ISETP.LT.AND P1, PT, R46, UR11, !P0 ;  /* 0x0000000b2e007c0c */ /* 0x000fe2000c721270 */
[----:B---3--:R-:W-:Y:S01]  /*5fa0*/  IMAD R18, R40, UR5, RZ ;  /* 0x0000000528127c24 */ /* 0x008fe2000f8e02ff */
[----:B------:R-:W-:-:S02]  /*5fb0*/  ISETP.LT.AND P2, PT, R44, UR11, !P0 ;  /* 0x0000000b2c007c0c */ /* 0x000fc4000c741270 */
[----:B------:R-:W-:Y:S02]  /*5fc0*/  LEA.HI.X.SX32 R13, R20, R51, 0x1, P6 ;  /* 0x00000033140d7211 */ /* 0x000fe400030f0eff */
[----:B0-----:R-:W-:Y:S02]  /*5fd0*/  PRMT R25, R4, 0x7770, RZ ;  /* 0x0000777004197816 */ /* 0x001fe400000000ff */
[----:B-1----:R-:W-:Y:S02]  /*5fe0*/  IADD3 R14, P6, PT, R0, R49, RZ ;  /* 0x00000031000e7210 */ /* 0x002fe40007fde0ff */
[----:B------:R-:W-:Y:S01]  /*5ff0*/  PRMT R19, R4, 0x7771, RZ ;  /* 0x0000777104137816 */ /* 0x000fe200000000ff */
[----:B------:R0:W-:Y:S01]  /*6000*/  @P4 STG.E.U8 desc[UR20][R12.64], R25 ;  /* 0x000000190c004986 */ /* 0x0001e2000c101114 */
[----:B------:R-:W-:Y:S01]  /*6010*/  LEA.HI.X.SX32 R15, R0, R51, 0x1, P6 ;  /* 0x00000033000f7211 */ /* 0x000fe200030f0eff */
[----:B------:R-:W-:Y:S01]  /*6020*/  IMAD R0, R38, UR5, RZ ;  /* 0x0000000526007c24 */ /* 0x000fe2000f8e02ff */
[----:B------:R-:W-:Y:S01]  /*6030*/  ISETP.LT.AND P4, PT, R42, UR11, !P0 ;  /* 0x0000000b2a007c0c */ /* 0x000fe2000c781270 */
[----:B------:R1:W-:Y:S01]  /*6040*/  @P1 STG.E.U8 desc[UR20][R16.64], R19 ;  /* 0x0000001310001986 */ /* 0x0003e2000c101114 */
[----:B------:R-:W-:-:S02]  /*6050*/  ISETP.LT.AND P3, PT, R40, UR11, !P0 ;  /* 0x0000000b28007c0c */ /* 0x000fc4000c761270 */
[----:B------:R-:W-:Y:S02]  /*6060*/  ISETP.LT.AND P1, PT, R38, UR11, !P0 ;  /* 0x0000000b26007c0c */ /* 0x000fe4000c721270 */
[-C--:B--2---:R-:W-:Y:S02]  /*6070*/  IADD3 R10, P5, PT, R2, R49.reuse, RZ ;  /* 0x00000031020a7210 */ /* 0x084fe40007fbe0ff */
[C---:B------:R-:W-:Y:S02]  /*6080*/  PRMT R23, R4.reuse, 0x7773, RZ ;  /* 0x0000777304177816 */ /* 0x040fe400000000ff */
[----:B0-----:R-:W-:Y:S02]  /*6090*/  PRMT R25, R4, 0x7772, RZ ;  /* 0x0000777204197816 */ /* 0x001fe400000000ff */
[----:B------:R-:W-:Y:S02]  /*60a0*/  IADD3 R12, P6, PT, R18, R49, RZ ;  /* 0x00000031120c7210 */ /* 0x000fe40007fde0ff */
[----:B------:R-:W-:Y:S01]  /*60b0*/  LEA.HI.X.SX32 R11, R2, R51, 0x1, P5 ;  /* 0x00000033020b7211 */ /* 0x000fe200028f0eff */
[----:B------:R0:W-:Y:S01]  /*60c0*/  @P2 STG.E.U8 desc[UR20][R14.64], R25 ;  /* 0x000000190e002986 */ /* 0x0001e2000c101114 */
[----:B-1----:R-:W-:Y:S01]  /*60d0*/  IADD3 R16, P2, PT, R0, R49, RZ ;  /* 0x0000003100107210 */ /* 0x002fe20007f5e0ff */
[----:B------:R-:W-:Y:S01]  /*60e0*/  IMAD R2, R32, UR5, RZ ;  /* 0x0000000520027c24 */ /* 0x000fe2000f8e02ff */
[-C--:B------:R-:W-:Y:S01]  /*60f0*/  LEA.HI.X.SX32 R13, R18, R51.reuse, 0x1, P6 ;  /* 0x00000033120d7211 */ /* 0x080fe200030f0eff */
[----:B------:R1:W-:Y:S01]  /*6100*/  @P4 STG.E.U8 desc[UR20][R10.64], R23 ;  /* 0x000000170a004986 */ /* 0x0003e2000c101114 */
[----:B------:R-:W-:Y:S01]  /*6110*/  LEA.HI.X.SX32 R17, R0, R51, 0x1, P2 ;  /* 0x0000003300117211 */ /* 0x000fe200010f0eff */
[C---:B------:R-:W-:Y:S01]  /*6120*/  IMAD R0, R34.reuse, UR5, RZ ;  /* 0x0000000522007c24 */ /* 0x040fe2000f8e02ff */
[----:B------:R-:W-:Y:S01]  /*6130*/  ISETP.LT.AND P2, PT, R34, UR11, !P0 ;  /* 0x0000000b22007c0c */ /* 0x000fe2000c741270 */
[----:B------:R-:W-:Y:S01]  /*6140*/  IMAD R18, R30, UR5, RZ ;  /* 0x000000051e127c24 */ /* 0x000fe2000f8e02ff */
[----:B------:R-:W-:-:S02]  /*6150*/  PRMT R21, R5, 0x7770, RZ ;  /* 0x0000777005157816 */ /* 0x000fc400000000ff */
[C---:B------:R-:W-:Y:S02]  /*6160*/  PRMT R19, R5.reuse, 0x7771, RZ ;  /* 0x0000777105137816 */ /* 0x040fe400000000ff */
[C---:B0-----:R-:W-:Y:S01]  /*6170*/  IADD3 R14, P5, PT, R0.reuse, R49, RZ ;  /* 0x00000031000e7210 */ /* 0x041fe20007fbe0ff */
[----:B------:R0:W-:Y:S01]  /*6180*/  @P3 STG.E.U8 desc[UR20][R12.64], R21 ;  /* 0x000000150c003986 */ /* 0x0001e2000c101114 */
[----:B------:R-:W-:Y:S02]  /*6190*/  PRMT R25, R5, 0x7772, RZ ;  /* 0x0000777205197816 */ /* 0x000fe400000000ff */
[----:B------:R-:W-:Y:S01]  /*61a0*/  LEA.HI.X.SX32 R15, R0, R51, 0x1, P5 ;  /* 0x00000033000f7211 */ /* 0x000fe200028f0eff */
[----:B------:R2:W-:Y:S01]  /*61b0*/  @P1 STG.E.U8 desc[UR20][R16.64], R19 ;  /* 0x0000001310001986 */ /* 0x0005e2000c101114 */
[----:B------:R-:W-:Y:S01]  /*61c0*/  ISETP.LT.AND P1, PT, R32, UR11, !P0 ;  /* 0x0000000b20007c0c */ /* 0x000fe2000c721270 */
[----:B------:R-:W-:Y:S01]  /*61d0*/  IMAD R0, R28, UR5, RZ ;  /* 0x000000051c007c24 */ /* 0x000fe2000f8e02ff */
[----:B------:R-:W-:Y:S01]  /*61e0*/  ISETP.LT.AND P3, PT, R30, UR11, !P0 ;  /* 0x0000000b1e007c0c */ /* 0x000fe2000c761270 */
[----:B------:R3:W-:Y:S01]  /*61f0*/  @P2 STG.E.U8 desc[UR20][R14.64], R25 ;  /* 0x000000190e002986 */ /* 0x0007e2000c101114 */
[----:B------:R-:W-:-:S02]  /*6200*/  ISETP.LT.AND P4, PT, R28, UR11, !P0 ;  /* 0x0000000b1c007c0c */ /* 0x000fc4000c781270 */
[-C--:B-1----:R-:W-:Y:S02]  /*6210*/  IADD3 R10, P6, PT, R2, R49.reuse, RZ ;  /* 0x00000031020a7210 */ /* 0x082fe40007fde0ff */
[-C--:B0-----:R-:W-:Y:S02]  /*6220*/  IADD3 R12, P5, PT, R18, R49.reuse, RZ ;  /* 0x00000031120c7210 */ /* 0x081fe40007fbe0ff */
[----:B------:R-:W-:Y:S01]  /*6230*/  IADD3 R4, P2, PT, R0, R49, RZ ;  /* 0x0000003100047210 */ /* 0x000fe20007f5e0ff */
[----:B--2---:R-:W-:Y:S01]  /*6240*/  IMAD R17, R9, UR5, RZ ;  /* 0x0000000509117c24 */ /* 0x004fe2000f8e02ff */
[-C--:B------:R-:W-:Y:S01]  /*6250*/  LEA.HI.X.SX32 R11, R2, R51.reuse, 0x1, P6 ;  /* 0x00000033020b7211 */ /* 0x080fe200030f0eff */
[----:B------:R-:W-:Y:S01]  /*6260*/  IMAD R2, R24, UR5, RZ ;  /* 0x0000000518027c24 */ /* 0x000fe2000f8e02ff */
[----:B------:R-:W-:Y:S01]  /*6270*/  PRMT R23, R5, 0x7773, RZ ;  /* 0x0000777305177816 */ /* 0x000fe200000000ff */
[----:B---3--:R-:W-:Y:S01]  /*6280*/  IMAD R15, R22, UR5, RZ ;  /* 0x00000005160f7c24 */ /* 0x008fe2000f8e02ff */
[-C--:B------:R-:W-:Y:S01]  /*6290*/  LEA.HI.X.SX32 R13, R18, R51.reuse, 0x1, P5 ;  /* 0x00000033120d7211 */ /* 0x080fe200028f0eff */
[----:B------:R-:W-:Y:S01]  /*62a0*/  IMAD R18, R3, UR5, RZ ;  /* 0x0000000503127c24 */ /* 0x000fe2000f8e02ff */
[----:B------:R-:W-:Y:S01]  /*62b0*/  LEA.HI.X.SX32 R5, R0, R51, 0x1, P2 ;  /* 0x0000003300057211 */ /* 0x000fe200010f0eff */
[----:B------:R-:W-:Y:S01]  /*62c0*/  IMAD R0, R26, UR5, RZ ;  /* 0x000000051a007c24 */ /* 0x000fe2000f8e02ff */
[C---:B------:R-:W-:Y:S01]  /*62d0*/  PRMT R19, R6.reuse, 0x7770, RZ ;  /* 0x0000777006137816 */ /* 0x040fe200000000ff */
[----:B------:R0:W-:Y:S01]  /*62e0*/  @P1 STG.E.U8 desc[UR20][R10.64], R23 ;  /* 0x000000170a001986 */ /* 0x0001e2000c101114 */
[----:B------:R-:W-:-:S02]  /*62f0*/  PRMT R21, R6, 0x7771, RZ ;  /* 0x0000777106157816 */ /* 0x000fc400000000ff */
[----:B------:R-:W-:Y:S01]  /*6300*/  ISETP.LT.AND P5, PT, R26, UR11, !P0 ;  /* 0x0000000b1a007c0c */ /* 0x000fe2000c7a1270 */
[----:B------:R1:W-:Y:S01]  /*6310*/  @P3 STG.E.U8 desc[UR20][R12.64], R19 ;  /* 0x000000130c003986 */ /* 0x0003e2000c101114 */
[----:B------:R-:W-:Y:S02]  /*6320*/  ISETP.LT.AND P3, PT, R22, UR11, !P0 ;  /* 0x0000000b16007c0c */ /* 0x000fe4000c761270 */
[----:B------:R-:W-:Y:S01]  /*6330*/  PRMT R25, R6, 0x7772, RZ ;  /* 0x0000777206197816 */ /* 0x000fe200000000ff */
[----:B------:R2:W-:Y:S01]  /*6340*/  @P4 STG.E.U8 desc[UR20][R4.64], R21 ;  /* 0x0000001504004986 */ /* 0x0005e2000c101114 */
[----:B------:R-:W-:Y:S02]  /*6350*/  ISETP.LT.AND P4, PT, R24, UR11, !P0 ;  /* 0x0000000b18007c0c */ /* 0x000fe4000c781270 */
[----:B0-----:R-:W-:Y:S02]  /*6360*/  IADD3 R10, P6, PT, R0, R49, RZ ;  /* 0x00000031000a7210 */ /* 0x001fe40007fde0ff */
[----:B------:R-:W-:-:S02]  /*6370*/  PRMT R23, R6, 0x7773, RZ ;  /* 0x0000777306177816 */ /* 0x000fc400000000ff */
[----:B-1----:R-:W-:Y:S01]  /*6380*/  IADD3 R12, P2, PT, R15, R49, RZ ;  /* 0x000000310f0c7210 */ /* 0x002fe20007f5e0ff */
[----:B------:R-:W-:Y:S01]  /*6390*/  IMAD R19, R8, UR5, RZ ;  /* 0x0000000508137c24 */ /* 0x000fe2000f8e02ff */
[----:B------:R-:W-:Y:S02]  /*63a0*/  LEA.HI.X.SX32 R11, R0, R51, 0x1, P6 ;  /* 0x00000033000b7211 */ /* 0x000fe400030f0eff */
[CC--:B--2---:R-:W-:Y:S02]  /*63b0*/  IADD3 R4, P1, PT, R2.reuse, R49.reuse, RZ ;  /* 0x0000003102047210 */ /* 0x0c4fe40007f3e0ff */
[----:B------:R-:W-:Y:S01]  /*63c0*/  IADD3 R14, P6, PT, R17, R49, RZ ;  /* 0x00000031110e7210 */ /* 0x000fe20007fde0ff */
[----:B------:R0:W-:Y:S01]  /*63d0*/  @P5 STG.E.U8 desc[UR20][R10.64], R25 ;  /* 0x000000190a005986 */ /* 0x0001e2000c101114 */
[----:B------:R-:W-:Y:S02]  /*63e0*/  LEA.HI.X.SX32 R5, R2, R51, 0x1, P1 ;  /* 0x0000003302057211 */ /* 0x000fe400008f0eff */
[----:B------:R-:W-:-:S02]  /*63f0*/  IADD3 R16, P1, PT, R18, R49, RZ ;  /* 0x0000003112107210 */ /* 0x000fc40007f3e0ff */
[-C--:B------:R-:W-:Y:S01]  /*6400*/  LEA.HI.X.SX32 R13, R15, R51.reuse, 0x1, P2 ;  /* 0x000000330f0d7211 */ /* 0x080fe200010f0eff */
[----:B------:R0:W-:Y:S01]  /*6410*/  @P4 STG.E.U8 desc[UR20][R4.64], R23 ;  /* 0x0000001704004986 */ /* 0x0001e2000c101114 */
[-C--:B------:R-:W-:Y:S02]  /*6420*/  LEA.HI.X.SX32 R15, R17, R51.reuse, 0x1, P6 ;  /* 0x00000033110f7211 */ /* 0x080fe400030f0eff */
[----:B------:R-:W-:Y:S02]  /*6430*/  ISETP.LT.AND P2, PT, R9, UR11, !P0 ;  /* 0x0000000b09007c0c */ /* 0x000fe4000c741270 */
[----:B------:R-:W-:Y:S02]  /*6440*/  LEA.HI.X.SX32 R17, R18, R51, 0x1, P1 ;  /* 0x0000003312117211 */ /* 0x000fe400008f0eff */
[----:B------:R-:W-:Y:S02]  /*6450*/  IADD3 R2, P6, PT, R19, R49, RZ ;  /* 0x0000003113027210 */ /* 0x000fe40007fde0ff */
[----:B------:R-:W-:-:S02]  /*6460*/  ISETP.LT.AND P1, PT, R3, UR11, !P0 ;  /* 0x0000000b03007c0c */ /* 0x000fc4000c721270 */
[----:B------:R-:W-:Y:S02]  /*6470*/  ISETP.LT.AND P0, PT, R8, UR11, !P0 ;  /* 0x0000000b08007c0c */ /* 0x000fe4000c701270 */
[----:B------:R-:W-:Y:S02]  /*6480*/  LEA.HI.X.SX32 R3, R19, R51, 0x1, P6 ;  /* 0x0000003313037211 */ /* 0x000fe400030f0eff */
[C---:B------:R-:W-:Y:S02]  /*6490*/  PRMT R9, R7.reuse, 0x7773, RZ ;  /* 0x0000777307097816 */ /* 0x040fe400000000ff */
[C---:B------:R-:W-:Y:S02]  /*64a0*/  PRMT R19, R7.reuse, 0x7772, RZ ;  /* 0x0000777207137816 */ /* 0x040fe400000000ff */
[C---:B------:R-:W-:Y:S02]  /*64b0*/  PRMT R21, R7.reuse, 0x7771, RZ ;  /* 0x0000777107157816 */ /* 0x040fe400000000ff */
[----:B------:R-:W-:-:S05]  /*64c0*/  PRMT R7, R7, 0x7770, RZ ;  /* 0x0000777007077816 */ /* 0x000fca00000000ff */
[----:B------:R0:W-:Y:S04]  /*64d0*/  @P3 STG.E.U8 desc[UR20][R12.64], R7 ;  /* 0x000000070c003986 */ /* 0x0001e8000c101114 */
[----:B------:R0:W-:Y:S04]  /*64e0*/  @P2 STG.E.U8 desc[UR20][R14.64], R21 ;  /* 0x000000150e002986 */ /* 0x0001e8000c101114 */
[----:B------:R0:W-:Y:S04]  /*64f0*/  @P1 STG.E.U8 desc[UR20][R16.64], R19 ;  /* 0x0000001310001986 */ /* 0x0001e8000c101114 */
[----:B------:R0:W-:Y:S01]  /*6500*/  @P0 STG.E.U8 desc[UR20][R2.64], R9 ;  /* 0x0000000902000986 */ /* 0x0001e2000c101114 */
[----:B------:R-:W-:Y:S06]  /*6510*/  BAR.SYNC.DEFER_BLOCKING 0x0 ;  /* 0x0000000000007b1d */ /* 0x000fec0000010000 */
[----:B------:R-:W-:Y:S05]  /*6520*/  BRA.U UP0, `(.L_x_19) ;  /* 0x00000001009c7547 */ /* 0x000fea000b800000 */
[----:B------:R-:W1:Y:S01]  /*6530*/  S2UR UR5, SR_CgaCtaId ;  /* 0x00000000000579c3 */ /* 0x000e620000008800 */
[----:B------:R-:W-:Y:S01]  /*6540*/  NOP ;  /* 0x0000000000007918 */ /* 0x000fe20000000000 */
[----:B------:R-:W-:Y:S01]  /*6550*/  UMOV UR4, 0x50 ;  /* 0x0000005000047882 */ /* 0x000fe20000000000 */
[----:B------:R-:W-:Y:S02]  /*6560*/  IMAD.U32 R0, RZ, RZ, UR22 ;  /* 0x00000016ff007e24 */ /* 0x000fe4000f8e00ff */
[----:B0-----:R-:W-:-:S03]  /*6570*/  IMAD.MOV.U32 R3, RZ, RZ, 0x1 ;  /* 0x00000001ff037424 */ /* 0x001fc600078e00ff */
[----:B------:R-:W-:-:S04]  /*6580*/  LOP3.LUT R0, R0, 0xffff, RZ, 0xc0, !PT ;  /* 0x0000ffff00007812 */ /* 0x000fc800078ec0ff */
[----:B------:R-:W-:-:S05]  /*6590*/  SHF.R.U32.HI R0, RZ, 0x5, R0 ;  /* 0x00000005ff007819 */ /* 0x000fca0000011600 */
[----:B------:R-:W-:Y:S01]  /*65a0*/  VIADD R2, R0, 0x10 ;  /* 0x0000001000027836 */ /* 0x000fe20000000000 */
[----:B------:R-:W-:Y:S01]  /*65b0*/  SHF.L.U32 R0, R3, R0, RZ ;  /* 0x0000000003007219 */ /* 0x000fe200000006ff */
[----:B-1----:R-:W-:-:S03]  /*65c0*/  ULEA UR6, UR5, UR4, 0x18 ;  /* 0x0000000405067291 */ /* 0x002fc6000f8ec0ff */
[----:B------:R-:W-:-:S04]  /*65d0*/  SHF.L.U32 R3, R3, R2, RZ ;  /* 0x0000000203037219 */ /* 0x000fc800000006ff */
[----:B------:R-:W-:Y:S02]  /*65e0*/  LOP3.LUT R0, R3, R0, RZ, 0xfc, !PT ;  /* 0x0000000003007212 */ /* 0x000fe400078efcff */
[----:B------:R-:W0:Y:S02]  /*65f0*/  LDS R5, [UR6] ;  /* 0x00000006ff057984 */ /* 0x000e240008000800 */
[C---:B------:R-:W-:Y:S02]  /*6600*/  LOP3.LUT R2, R0.reuse, 0xffff, RZ, 0xc0, !PT ;  /* 0x0000ffff00027812 */ /* 0x040fe400078ec0ff */
[----:B0-----:R-:W-:-:S04]  /*6610*/  LOP3.LUT R3, R0, 0xffff, R5, 0x80, !PT ;  /* 0x0000ffff00037812 */ /* 0x001fc800078e8005 */
[----:B------:R-:W-:-:S13]  /*6620*/  ISETP.NE.AND P0, PT, R3, R2, PT ;  /* 0x000000020300720c */ /* 0x000fda0003f05270 */
[----:B------:R-:W-:Y:S05]  /*6630*/  @P0 BRA `(.L_x_20) ;  /* 0x0000000000500947 */ /* 0x000fea0003800000 */
[----:B------:R-:W-:Y:S02]  /*6640*/  SHF.R.U32.HI R5, RZ, 0x10, R5 ;  /* 0x00000010ff057819 */ /* 0x000fe40000011605 */
[----:B------:R-:W-:-:S04]  /*6650*/  SHF.R.U32.HI R2, RZ, 0x10, R0 ;  /* 0x00000010ff027819 */ /* 0x000fc80000011600 */
[----:B------:R-:W-:-:S04]  /*6660*/  LOP3.LUT R5, R5, R2, RZ, 0xc0, !PT ;  /* 0x0000000205057212 */ /* 0x000fc800078ec0ff */
[----:B------:R-:W-:-:S13]  /*6670*/  ISETP.NE.AND P0, PT, R5, R2, PT ;  /* 0x000000020500720c */ /* 0x000fda0003f05270 */
[----:B------:R-:W-:Y:S05]  /*6680*/  @P0 BRA `(.L_x_21) ;  /* 0x0000000000300947 */ /* 0x000fea0003800000 */
[----:B------:R-:W-:Y:S01]  /*6690*/  R2UR UR4, R0 ;  /* 0x00000000000472ca */ /* 0x000fe200000e0000 */
[----:B------:R-:W-:Y:S01]  /*66a0*/  VOTEU.ANY UR5, UPT, PT ;  /* 0x0000000000057886 */ /* 0x000fe200038e0100 */
[----:B------:R-:W0:Y:S01]  /*66b0*/  S2R R0, SR_LANEID ;  /* 0x0000000000007919 */ /* 0x000e220000000000 */
[----:B------:R-:W-:-:S10]  /*66c0*/  UFLO.U32 UR5, UR5 ;  /* 0x00000005000572bd */ /* 0x000fd400080e0000 */
[----:B------:R-:W-:-:S06]  /*66d0*/  ULOP3.LUT UR4, URZ, UR4, URZ, 0x33, !UPT ;  /* 0x00000004ff047292 */ /* 0x000fcc000f8e33ff */
[----:B------:R-:W-:-:S04]  /*66e0*/  IMAD.U32 R2, RZ, RZ, UR4 ;  /* 0x00000004ff027e24 */ /* 0x000fc8000f8e00ff */
[----:B------:R-:W1:Y:S02]  /*66f0*/  REDUX UR7, R2 ;  /* 0x00000000020773c4 */ /* 0x000e640000000000 */
[----:B------:R2:W-:Y:S01]  /*6700*/  UTCATOMSWS.AND URZ, UR4 ;  /* 0x0000000400ff79e3 */ /* 0x0005e20008000000 */
[----:B0-----:R-:W-:Y:S01]  /*6710*/  ISETP.EQ.U32.AND P0, PT, R0, UR5, PT ;  /* 0x0000000500007c0c */ /* 0x001fe2000bf02070 */
[----:B-1----:R-:W-:-:S12]  /*6720*/  IMAD.U32 R0, RZ, RZ, UR7 ;  /* 0x00000007ff007e24 */ /* 0x002fd8000f8e00ff */
[----:B------:R2:W-:Y:S01]  /*6730*/  @P0 ATOMS.AND RZ, [UR6], R0 ;  /* 0x00000000ffff098c */ /* 0x0005e2000a800006 */
[----:B------:R-:W-:Y:S05]  /*6740*/  BRA `(.L_x_19) ;  /* 0x0000000000147947 */ /* 0x000fea0003800000 */
.L_x_21:
[----:B------:R-:W-:-:S07]  /*6750*/  MOV R2, 0x6770 ;  /* 0x0000677000027802 */ /* 0x000fce0000000f00 */
[----:B------:R-:W-:Y:S05]  /*6760*/  CALL.REL.NOINC `($__internal_0_$__cuda_sm10x_tcgen05_guardrail_trap_col_being_dealloced_not_returned_by_alloc) ;  /* 0x00000000005c7944 */ /* 0x000fea0003c00000 */
[----:B------:R-:W-:Y:S05]  /*6770*/  BRA `(.L_x_19) ;  /* 0x0000000000087947 */ /* 0x000fea0003800000 */
.L_x_20:
[----:B------:R-:W-:-:S07]  /*6780*/  MOV R2, 0x67a0 ;  /* 0x000067a000027802 */ /* 0x000fce0000000f00 */
[----:B------:R-:W-:Y:S05]  /*6790*/  CALL.REL.NOINC `($__internal_2_$__cuda_sm10x_tcgen05_guardrail_trap_unallocated_columns_being_dealloced) ;  /* 0x0000000000687944 */ /* 0x000fea0003c00000 */
.L_x_19:
[----:B------:R-:W-:Y:S01]  /*67a0*/  NOP ;  /* 0x0000000000007918 */ /* 0x000fe20000000000 */
[----:B--2---:R-:W-:Y:S05]  /*67b0*/  EXIT ;  /* 0x000000000000794d */ /* 0x004fea0003800000 */
.L_x_7:
[----:B------:R-:W-:-:S07]  /*67c0*/  IMAD.MOV.U32 R3, RZ, RZ, R2 ;  /* 0x000000ffff037224 */ /* 0x000fce00078e0002 */
.L_x_22:
[----:B0-----:R0:W1:Y:S02]  /*67d0*/  SYNCS.PHASECHK.TRANS64.TRYWAIT P1, [R7+URZ], R3 ;  /* 0x00000003070075a7 */ /* 0x00106400080211ff */
[----:B-1----:R-:W-:Y:S05]  /*67e0*/  @!P1 NANOSLEEP.SYNCS 0x989680 ;  /* 0x009896800000995d */ /* 0x002fea0003900000 */
[----:B------:R-:W1:Y:S02]  /*67f0*/  @!P1 SYNCS.PHASECHK.TRANS64 P1, [R7+URZ], R3 ;  /* 0x00000003070095a7 */ /* 0x000e6400080210ff */
[----:B-1----:R-:W-:Y:S05]  /*6800*/  @!P1 BRA `(.L_x_22) ;  /* 0xfffffffc00f09947 */ /* 0x002fea000383ffff */
[----:B------:R-:W-:Y:S05]  /*6810*/  BRA `(.L_x_6) ;  /* 0xffffff9800c47947 */ /* 0x000fea000383ffff */
.L_x_10:
[----:B------:R-:W-:-:S07]  /*6820*/  IMAD.MOV.U32 R3, RZ, RZ, R2 ;  /* 0x000000ffff037224 */ /* 0x000fce00078e0002 */
.L_x_23:
[----:B0-----:R0:W1:Y:S02]  /*6830*/  SYNCS.PHASECHK.TRANS64.TRYWAIT P0, [R9+URZ], R3 ;  /* 0x00000003090075a7 */ /* 0x00106400080011ff */
[----:B-1----:R-:W-:Y:S05]  /*6840*/  @!P0 NANOSLEEP.SYNCS 0x989680 ;  /* 0x009896800000895d */ /* 0x002fea0003900000 */
[----:B------:R-:W1:Y:S02]  /*6850*/  @!P0 SYNCS.PHASECHK.TRANS64 P0, [R9+URZ], R3 ;  /* 0x00000003090085a7 */ /* 0x000e6400080010ff */
[----:B-1----:R-:W-:Y:S05]  /*6860*/  @!P0 BRA `(.L_x_23) ;  /* 0xfffffffc00f08947 */ /* 0x002fea000383ffff */
[----:B------:R-:W-:Y:S05]  /*6870*/  BRA `(.L_x_9) ;  /* 0xffffff9c00247947 */ /* 0x000fea000383ffff */
.L_x_14:
[----:B------:R-:W0:Y:S02]  /*6880*/  SYNCS.PHASECHK.TRANS64.TRYWAIT P2, [UR16], R84 ;  /* 0x00000054ff0075a7 */ /* 0x000e240008041110 */
[----:B0-----:R-:W-:Y:S05]  /*6890*/  @!P2 BRA `(.L_x_14) ;  /* 0xfffffffc00f8a947 */ /* 0x001fea000383ffff */
[----:B------:R-:W-:Y:S05]  /*68a0*/  BRA `(.L_x_24) ;  /* 0xffffffd400ec7947 */ /* 0x000fea000383ffff */
.L_x_18:
[----:B------:R-:W0:Y:S02]  /*68b0*/  SYNCS.PHASECHK.TRANS64.TRYWAIT P0, [UR16], R4 ;  /* 0x00000004ff0075a7 */ /* 0x000e240008001110 */
[----:B0-----:R-:W-:Y:S05]  /*68c0*/  @!P0 BRA `(.L_x_18) ;  /* 0xfffffffc00f88947 */ /* 0x001fea000383ffff */
[----:B------:R-:W-:Y:S05]  /*68d0*/  BRA `(.L_x_17) ;  /* 0xffffffe400cc7947 */ /* 0x000fea000383ffff */
        .weak           $__internal_0_$__cuda_sm10x_tcgen05_guardrail_trap_col_being_dealloced_not_returned_by_alloc
        .type           $__internal_0_$__cuda_sm10x_tcgen05_guardrail_trap_col_being_dealloced_not_returned_by_alloc,@function
        .size           $__internal_0_$__cuda_sm10x_tcgen05_guardrail_trap_col_being_dealloced_not_returned_by_alloc,($__internal_1_$__cuda_sm10x_tcgen05_guardrail_trap_phase_invalid_during_alloc - $__internal_0_$__cuda_sm10x_tcgen05_guardrail_trap_col_being_dealloced_not_returned_by_alloc)
$__internal_0_$__cuda_sm10x_tcgen05_guardrail_trap_col_being_dealloced_not_returned_by_alloc:
[----:B------:R-:W-:Y:S05]  /*68e0*/  BPT.TRAP 0x1 ;  /* 0x000000040000795c */ /* 0x000fea0000300000 */
[----:B------:R-:W-:-:S04]  /*68f0*/  IMAD.MOV.U32 R3, RZ, RZ, 0x0 ;  /* 0x00000000ff037424 */ /* 0x000fc800078e00ff */
[----:B------:R-:W-:Y:S05]  /*6900*/  RET.REL.NODEC R2 `(matmul_kernel) ;  /* 0xffffff9402bc7950 */ /* 0x000fea0003c3ffff */
        .weak           $__internal_1_$__cuda_sm10x_tcgen05_guardrail_trap_phase_invalid_during_alloc
        .type           $__internal_1_$__cuda_sm10x_tcgen05_guardrail_trap_phase_invalid_during_alloc,@function
        .size           $__internal_1_$__cuda_sm10x_tcgen05_guardrail_trap_phase_invalid_during_alloc,($__internal_2_$__cuda_sm10x_tcgen05_guardrail_trap_unallocated_columns_being_dealloced - $__internal_1_$__cuda_sm10x_tcgen05_guardrail_trap_phase_invalid_during_alloc)
$__internal_1_$__cuda_sm10x_tcgen05_guardrail_trap_phase_invalid_during_alloc:
[----:B------:R-:W-:Y:S05]  /*6910*/  BPT.TRAP 0x1 ;  /* 0x000000040000795c */ /* 0x000fea0000300000 */
[----:B------:R-:W-:-:S04]  /*6920*/  IMAD.MOV.U32 R3, RZ, RZ, 0x0 ;  /* 0x00000000ff037424 */ /* 0x000fc800078e00ff */
[----:B------:R-:W-:Y:S05]  /*6930*/  RET.REL.NODEC R2 `(matmul_kernel) ;  /* 0xffffff9402b07950 */ /* 0x000fea0003c3ffff */
        .weak           $__internal_2_$__cuda_sm10x_tcgen05_guardrail_trap_unallocated_columns_being_dealloced
        .type           $__internal_2_$__cuda_sm10x_tcgen05_guardrail_trap_unallocated_columns_being_dealloced,@function
        .size           $__internal_2_$__cuda_sm10x_tcgen05_guardrail_trap_unallocated_columns_being_dealloced,(.L_x_28 - $__internal_2_$__cuda_sm10x_tcgen05_guardrail_trap_unallocated_columns_being_dealloced)
$__internal_2_$__cuda_sm10x_tcgen05_guardrail_trap_unallocated_columns_being_dealloced:
[----:B------:R-:W-:Y:S05]  /*6940*/  BPT.TRAP 0x1 ;  /* 0x000000040000795c */ /* 0x000fea0000300000 */
[----:B------:R-:W-:-:S04]  /*6950*/  IMAD.MOV.U32 R3, RZ, RZ, 0x0 ;  /* 0x00000000ff037424 */ /* 0x000fc800078e00ff */
[----:B------:R-:W-:Y:S05]  /*6960*/  RET.REL.NODEC R2 `(matmul_kernel) ;  /* 0xffffff9402a47950 */ /* 0x000fea0003c3ffff */
.L_x_25:
[----:B------:R-:W-:-:S00]  /*6970*/  BRA `(.L_x_25) ;  /* 0xfffffffc00fc7947 */ /* 0x000fc0000383ffff */
[----:B------:R-:W-:-:S00]  /*6980*/  NOP ;  /* 0x0000000000007918 */ /* 0x000fc00000000000 */
[----:B------:R-:W-:-:S00]  /*6990*/  NOP ;  /* 0x0000000000007918 */ /* 0x000fc00000000000 */
[----:B------:R-:W-:-:S00]  /*69a0*/  NOP ;  /* 0x0000000000007918 */ /* 0x000fc00000000000 */
[----:B------:R-:W-:-:S00]  /*69b0*/  NOP ;  /* 0x0000000000007918 */ /* 0x000fc00000000000 */
[----:B------:R-:W-:-:S00]  /*69c0*/  NOP ;  /* 0x0000000000007918 */ /* 0x000fc00000000000 */
[----:B------:R-:W-:-:S00]  /*69d0*/  NOP ;  /* 0x0000000000007918 */ /* 0x000fc00000000000 */
[----:B------:R-:W-:-:S00]  /*69e0*/  NOP ;  /* 0x0000000000007918 */ /* 0x000fc00000000000 */
[----:B------:R-:W-:-:S00]  /*69f0*/  NOP ;  /* 0x0000000000007918 */ /* 0x000fc00000000000 */
.L_x_28:


//--------------------- .nv.shared.matmul_kernel  --------------------------
	.section	.nv.shared.matmul_kernel,"aw",@nobits
	.sectionflags	@""
	.align	16
	.zero		1024


//--------------------- .nv.shared.reserved.0     --------------------------
	.section	.nv.shared.reserved.0,"aw",@nobits
	.align	8
	.weak		__nv_reservedSMEM_offset_0_alias
	.size		__nv_reservedSMEM_offset_0_alias, 0, 64
	.other		__nv_reservedSMEM_offset_0_alias,@"STO_CUDA_RESERVED_SHARED STV_DEFAULT"
__nv_reservedSMEM_offset_0_alias:
	.zero		0
.nv.shared.reserved.0:
	.zero		64
	.weak		__nv_reservedSMEM_allocation_phase
	.type		__nv_reservedSMEM_allocation_phase,@object
	.size		__nv_reservedSMEM_allocation_phase,(.L_0 - __nv_reservedSMEM_allocation_phase)
__nv_reservedSMEM_allocation_phase:
	.zero		1
.L_0:
	.zero		7
	.weak		__nv_reservedSMEM_devtool_atexit_pc
	.type		__nv_reservedSMEM_devtool_atexit_pc,@object
	.size		__nv_reservedSMEM_devtool_atexit_pc,(__nv_reservedSMEM_allocation_mask - __nv_reservedSMEM_devtool_atexit_pc)
__nv_reservedSMEM_devtool_atexit_pc:
	.zero		8
	.weak		__nv_reservedSMEM_allocation_mask
	.type		__nv_reservedSMEM_allocation_mask,@object
	.size		__nv_reservedSMEM_allocation_mask,(.L_2 - __nv_reservedSMEM_allocation_mask)
__nv_reservedSMEM_allocation_mask:
	.zero		4
.L_2:
	.zero		4
	.weak		__nv_reservedSMEM_tmem_allocation_pipeline_mbarrier
	.type		__nv_reservedSMEM_tmem_allocation_pipeline_mbarrier,@object
	.size		__nv_reservedSMEM_tmem_allocation_pipeline_mbarrier,(__nv_reservedSMEM_tmem_allocation_pipeline_mbarrier_parity - __nv_reservedSMEM_tmem_allocation_pipeline_mbarrier)
__nv_reservedSMEM_tmem_allocation_pipeline_mbarrier:
	.zero		8
	.weak		__nv_reservedSMEM_tmem_allocation_pipeline_mbarrier_parity
	.type		__nv_reservedSMEM_tmem_allocation_pipeline_mbarrier_parity,@object
	.size		__nv_reservedSMEM_tmem_allocation_pipeline_mbarrier_parity,(.L_4 - __nv_reservedSMEM_tmem_allocation_pipeline_mbarrier_parity)
__nv_reservedSMEM_tmem_allocation_pipeline_mbarrier_parity:
	.zero		4
.L_4:


//--------------------- .nv.constant0.matmul_kernel --------------------------
	.section	.nv.constant0.matmul_kernel,"a",@progbits
	.sectionflags	@""
	.align	4
.nv.constant0.matmul_kernel:
	.zero		976


//--------------------- SYMBOLS --------------------------

	.type		.nv.reservedSmem.offset0,@object
	.size		.nv.reservedSmem.offset0,0x4
	.type		.nv.reservedSmem.cap,@object
	.size		.nv.reservedSmem.cap,0x4
